	.target	sm_86

	.elftype	@"ET_EXEC"


//--------------------- .note.nv.tkinfo           --------------------------
	.section	.note.nv.tkinfo,"",@"SHT_NOTE"
	.sectionflags	@"SHF_NOTE_NV_TKINFO"
	.tkinfo
        /*0018*/ 	.word	0x00000002
        /*0030*/ 	.string	""
        /*0030*/ 	.string	"ptxas"
        /*0030*/ 	.string	"Cuda compilation tools, release 13.1, V13.1.80"
        /*0030*/ 	.string	"Build cuda_13.1.r13.1/compiler.36836380_0"
        /*0030*/ 	.string	"-v  -arch sm_86 "



//--------------------- .note.nv.cuinfo           --------------------------
	.section	.note.nv.cuinfo,"",@"SHT_NOTE"
	.sectionflags	@"SHF_NOTE_NV_CUINFO"
        /*0018*/ 	.short	0x0002
        /*001a*/ 	.short	0x0050
        /*001c*/ 	.short	0x0083
	.zero		2


//--------------------- .nv.info                  --------------------------
	.section	.nv.info,"",@"SHT_CUDA_INFO"
	.align	4


	//----- nvinfo : EIATTR_REGCOUNT
	.align		4
        /*0000*/ 	.byte	0x04, 0x2f
        /*0002*/ 	.short	(.L_1 - .L_0)
	.align		4
.L_0:
        /*0004*/ 	.word	index@(gemm_mma_kernel)
        /*0008*/ 	.word	0x0000008c


	//----- nvinfo : EIATTR_FRAME_SIZE
	.align		4
.L_1:
        /*000c*/ 	.byte	0x04, 0x11
        /*000e*/ 	.short	(.L_3 - .L_2)
	.align		4
.L_2:
        /*0010*/ 	.word	index@(gemm_mma_kernel)
        /*0014*/ 	.word	0x00000000


	//----- nvinfo : EIATTR_MIN_STACK_SIZE
	.align		4
.L_3:
        /*0018*/ 	.byte	0x04, 0x12
        /*001a*/ 	.short	(.L_5 - .L_4)
	.align		4
.L_4:
        /*001c*/ 	.word	index@(gemm_mma_kernel)
        /*0020*/ 	.word	0x00000000
.L_5:


//--------------------- .nv.info.gemm_mma_kernel  --------------------------
	.section	.nv.info.gemm_mma_kernel,"",@"SHT_CUDA_INFO"
	.sectionflags	@""
	.align	4


	//----- nvinfo : EIATTR_CUDA_API_VERSION
	.align		4
        /*0000*/ 	.byte	0x04, 0x37
        /*0002*/ 	.short	(.L_7 - .L_6)
.L_6:
        /*0004*/ 	.word	0x00000083


	//----- nvinfo : EIATTR_SW2861232_WAR
	.align		4
.L_7:
        /*0008*/ 	.byte	0x01, 0x35
	.zero		2


	//----- nvinfo : EIATTR_PARAM_CBANK
	.align		4
        /*000c*/ 	.byte	0x04, 0x0a
        /*000e*/ 	.short	(.L_9 - .L_8)
	.align		4
.L_8:
        /*0010*/ 	.word	index@(.nv.constant0.gemm_mma_kernel)
        /*0014*/ 	.short	0x0160
        /*0016*/ 	.short	0x0024


	//----- nvinfo : EIATTR_CBANK_PARAM_SIZE
	.align		4
.L_9:
        /*0018*/ 	.byte	0x03, 0x19
        /*001a*/ 	.short	0x0024


	//----- nvinfo : EIATTR_KPARAM_INFO
	.align		4
        /*001c*/ 	.byte	0x04, 0x17
        /*001e*/ 	.short	(.L_11 - .L_10)
.L_10:
        /*0020*/ 	.word	0x00000000
        /*0024*/ 	.short	0x0005
        /*0026*/ 	.short	0x0020
        /*0028*/ 	.byte	0x00, 0xf0, 0x11, 0x00


	//----- nvinfo : EIATTR_KPARAM_INFO
	.align		4
.L_11:
        /*002c*/ 	.byte	0x04, 0x17
        /*002e*/ 	.short	(.L_13 - .L_12)
.L_12:
        /*0030*/ 	.word	0x00000000
        /*0034*/ 	.short	0x0004
        /*0036*/ 	.short	0x001c
        /*0038*/ 	.byte	0x00, 0xf0, 0x11, 0x00


	//----- nvinfo : EIATTR_KPARAM_INFO
	.align		4
.L_13:
        /*003c*/ 	.byte	0x04, 0x17
        /*003e*/ 	.short	(.L_15 - .L_14)
.L_14:
        /*0040*/ 	.word	0x00000000
        /*0044*/ 	.short	0x0003
        /*0046*/ 	.short	0x0018
        /*0048*/ 	.byte	0x00, 0xf0, 0x11, 0x00


	//----- nvinfo : EIATTR_KPARAM_INFO
	.align		4
.L_15:
        /*004c*/ 	.byte	0x04, 0x17
        /*004e*/ 	.short	(.L_17 - .L_16)
.L_16:
        /*0050*/ 	.word	0x00000000
        /*0054*/ 	.short	0x0002
        /*0056*/ 	.short	0x0010
        /*0058*/ 	.byte	0x00, 0xf0, 0x21, 0x00


	//----- nvinfo : EIATTR_KPARAM_INFO
	.align		4
.L_17:
        /*005c*/ 	.byte	0x04, 0x17
        /*005e*/ 	.short	(.L_19 - .L_18)
.L_18:
        /*0060*/ 	.word	0x00000000
        /*0064*/ 	.short	0x0001
        /*0066*/ 	.short	0x0008
        /*0068*/ 	.byte	0x00, 0xf0, 0x21, 0x00


	//----- nvinfo : EIATTR_KPARAM_INFO
	.align		4
.L_19:
        /*006c*/ 	.byte	0x04, 0x17
        /*006e*/ 	.short	(.L_21 - .L_20)
.L_20:
        /*0070*/ 	.word	0x00000000
        /*0074*/ 	.short	0x0000
        /*0076*/ 	.short	0x0000
        /*0078*/ 	.byte	0x00, 0xf0, 0x21, 0x00


	//----- nvinfo : EIATTR_WMMA_USED
	.align		4
.L_21:
        /*007c*/ 	.byte	0x01, 0x2b
	.zero		2


	//----- nvinfo : EIATTR_MAXREG_COUNT
	.align		4
        /*0080*/ 	.byte	0x03, 0x1b
        /*0082*/ 	.short	0x00ff


	//----- nvinfo : EIATTR_NUM_BARRIERS
	.align		4
        /*0084*/ 	.byte	0x02, 0x4c
        /*0086*/ 	.byte	0x01
	.zero		1


	//----- nvinfo : EIATTR_MERCURY_ISA_VERSION
	.align		4
        /*0088*/ 	.byte	0x03, 0x5f
        /*008a*/ 	.short	0x0000


	//----- nvinfo : EIATTR_EXIT_INSTR_OFFSETS
	.align		4
        /*008c*/ 	.byte	0x04, 0x1c
        /*008e*/ 	.short	(.L_23 - .L_22)


	//   ....[0]....
.L_22:
        /*0090*/ 	.word	0x000034d0


	//   ....[1]....
        /*0094*/ 	.word	0x00003ed0


	//   ....[2]....
        /*0098*/ 	.word	0x00004000


	//----- nvinfo : EIATTR_MAX_THREADS
	.align		4
.L_23:
        /*009c*/ 	.byte	0x04, 0x05
        /*009e*/ 	.short	(.L_25 - .L_24)
.L_24:
        /*00a0*/ 	.word	0x00000080
        /*00a4*/ 	.word	0x00000001
        /*00a8*/ 	.word	0x00000001


	//----- nvinfo : EIATTR_CRS_STACK_SIZE
	.align		4
.L_25:
        /*00ac*/ 	.byte	0x04, 0x1e
        /*00ae*/ 	.short	(.L_27 - .L_26)
.L_26:
        /*00b0*/ 	.word	0x00000000
.L_27:


//--------------------- .nv.callgraph             --------------------------
	.section	.nv.callgraph,"",@"SHT_CUDA_CALLGRAPH"
	.align	4
	.sectionentsize	8
	.align		4
        /*0000*/ 	.word	0x00000000
	.align		4
        /*0004*/ 	.word	0xffffffff
	.align		4
        /*0008*/ 	.word	0x00000000
	.align		4
        /*000c*/ 	.word	0xfffffffe
	.align		4
        /*0010*/ 	.word	0x00000000
	.align		4
        /*0014*/ 	.word	0xfffffffd
	.align		4
        /*0018*/ 	.word	0x00000000
	.align		4
        /*001c*/ 	.word	0xfffffffc


//--------------------- .nv.rel.action            --------------------------
	.section	.nv.rel.action,"",@"SHT_CUDA_RELOCINFO"
	.align	8
	.sectionentsize	8
        /*0000*/ 	.byte	0x73, 0x00, 0x00, 0x00, 0x00, 0x00, 0x00, 0x00, 0x00, 0x00, 0x00, 0x11, 0x25, 0x00, 0x05, 0x36


//--------------------- .nv.constant0.gemm_mma_kernel --------------------------
	.section	.nv.constant0.gemm_mma_kernel,"a",@progbits
	.sectionflags	@""
	.align	4
.nv.constant0.gemm_mma_kernel:
	.zero		388


//--------------------- .text.gemm_mma_kernel     --------------------------
	.section	.text.gemm_mma_kernel,"ax",@progbits
	.sectioninfo	@"SHI_REGISTERS=140"
	.align	128
        .global         gemm_mma_kernel
        .type           gemm_mma_kernel,@function
        .size           gemm_mma_kernel,(.L_x_58 - gemm_mma_kernel)
        .other          gemm_mma_kernel,@"STO_CUDA_ENTRY STV_DEFAULT"
gemm_mma_kernel:
.text.gemm_mma_kernel:
[----:B------:R-:W-:Y:S02]  /*0000*/  IMAD.MOV.U32 R1, RZ, RZ, c[0x0][0x28] ;  /* 0x00000a00ff017624 */ /* 0x000fe400078e00ff */
[----:B------:R-:W1:Y:S01]  /*0010*/  S2R R0, SR_TID.X ;  /* 0x0000000000007919 */ /* 0x000e620000002100 */
[----:B------:R-:W-:Y:S01]  /*0020*/  ULDC.64 UR4, c[0x0][0x118] ;  /* 0x0000460000047ab9 */ /* 0x000fe20000000a00 */
[----:B------:R-:W-:Y:S01]  /*0030*/  BSSY B0, `(.L_x_0) ;  /* 0x0000127000007945 */ /* 0x000fe20003800000 */
[----:B------:R-:W-:Y:S01]  /*0040*/  IMAD.MOV.U32 R125, RZ, RZ, RZ ;  /* 0x000000ffff7d7224 */ /* 0x000fe200078e00ff */
[----:B------:R-:W2:Y:S01]  /*0050*/  S2R R135, SR_CTAID.Y ;  /* 0x0000000000877919 */ /* 0x000ea20000002600 */
[----:B------:R-:W-:Y:S02]  /*0060*/  IMAD.MOV.U32 R55, RZ, RZ, RZ ;  /* 0x000000ffff377224 */ /* 0x000fe400078e00ff */
[----:B------:R-:W-:Y:S01]  /*0070*/  IMAD.MOV.U32 R121, RZ, RZ, RZ ;  /* 0x000000ffff797224 */ /* 0x000fe200078e00ff */
[----:B------:R-:W3:Y:S01]  /*0080*/  S2R R133, SR_CTAID.X ;  /* 0x0000000000857919 */ /* 0x000ee20000002500 */
[----:B------:R-:W-:Y:S02]  /*0090*/  IMAD.MOV.U32 R115, RZ, RZ, RZ ;  /* 0x000000ffff737224 */ /* 0x000fe400078e00ff */
[----:B------:R-:W-:-:S02]  /*00a0*/  IMAD.MOV.U32 R111, RZ, RZ, RZ ;  /* 0x000000ffff6f7224 */ /* 0x000fc400078e00ff */
[----:B------:R-:W-:Y:S02]  /*00b0*/  IMAD.MOV.U32 R107, RZ, RZ, RZ ;  /* 0x000000ffff6b7224 */ /* 0x000fe400078e00ff */
[----:B------:R-:W-:Y:S02]  /*00c0*/  IMAD.MOV.U32 R103, RZ, RZ, RZ ;  /* 0x000000ffff677224 */ /* 0x000fe400078e00ff */
[----:B------:R-:W-:Y:S01]  /*00d0*/  IMAD.MOV.U32 R99, RZ, RZ, RZ ;  /* 0x000000ffff637224 */ /* 0x000fe200078e00ff */
[----:B-1----:R-:W-:Y:S02]  /*00e0*/  ISETP.GT.AND P0, PT, R0, 0x1f, PT ;  /* 0x0000001f0000780c */ /* 0x002fe40003f04270 */
[----:B------:R-:W-:Y:S01]  /*00f0*/  SHF.R.S32.HI R3, RZ, 0x1f, R0 ;  /* 0x0000001fff037819 */ /* 0x000fe20000011400 */
[----:B--2---:R-:W-:-:S03]  /*0100*/  IMAD.SHL.U32 R135, R135, 0x80, RZ ;  /* 0x0000008087877824 */ /* 0x004fc600078e00ff */
[----:B------:R-:W-:Y:S01]  /*0110*/  LEA.HI R131, R3, R0, RZ, 0x5 ;  /* 0x0000000003837211 */ /* 0x000fe200078f28ff */
[----:B---3--:R-:W-:-:S03]  /*0120*/  IMAD.SHL.U32 R133, R133, 0x40, RZ ;  /* 0x0000004085857824 */ /* 0x008fc600078e00ff */
[----:B------:R-:W-:-:S03]  /*0130*/  LEA.HI.SX32 R131, R131, 0xffffffff, 0x1b ;  /* 0xffffffff83837811 */ /* 0x000fc600078fdaff */
[----:B------:R-:W-:Y:S05]  /*0140*/  @P0 BRA `(.L_x_1) ;  /* 0x0000115000000947 */ /* 0x000fea0003800000 */
[----:B------:R-:W-:-:S05]  /*0150*/  IMAD.MOV.U32 R2, RZ, RZ, c[0x0][0x180] ;  /* 0x00006000ff027624 */ /* 0x000fca00078e00ff */
[----:B------:R-:W-:-:S13]  /*0160*/  ISETP.GE.AND P0, PT, R2, 0x1, PT ;  /* 0x000000010200780c */ /* 0x000fda0003f06270 */
[----:B------:R-:W-:Y:S05]  /*0170*/  @!P0 BRA `(.L_x_2) ;  /* 0x0000111000008947 */ /* 0x000fea0003800000 */
[----:B------:R-:W-:Y:S01]  /*0180*/  IADD3 R11, -R0, 0x1ff, RZ ;  /* 0x000001ff000b7810 */ /* 0x000fe20007ffe1ff */
[----:B------:R-:W-:Y:S01]  /*0190*/  BSSY B1, `(.L_x_3) ;  /* 0x0000024000017945 */ /* 0x000fe20003800000 */
[----:B------:R-:W-:Y:S02]  /*01a0*/  IMAD.MOV.U32 R10, RZ, RZ, R0 ;  /* 0x000000ffff0a7224 */ /* 0x000fe400078e0000 */
[----:B------:R-:W-:-:S04]  /*01b0*/  LEA.HI R2, R11, 0x1, RZ, 0x1b ;  /* 0x000000010b027811 */ /* 0x000fc800078fd8ff */
[----:B------:R-:W-:-:S13]  /*01c0*/  LOP3.LUT P0, R2, R2, 0x3, RZ, 0xc0, !PT ;  /* 0x0000000302027812 */ /* 0x000fda000780c0ff */
[----:B------:R-:W-:Y:S05]  /*01d0*/  @!P0 BRA `(.L_x_4) ;  /* 0x000001f000008947 */ /* 0x000fea0003800000 */
[----:B------:R-:W-:-:S04]  /*01e0*/  IMAD.MOV.U32 R10, RZ, RZ, R0 ;  /* 0x000000ffff0a7224 */ /* 0x000fc800078e0000 */
.L_x_7:
[----:B-1----:R-:W-:Y:S01]  /*01f0*/  IMAD.SHL.U32 R4, R10, 0x8, RZ ;  /* 0x000000080a047824 */ /* 0x002fe200078e00ff */
[----:B------:R-:W-:Y:S01]  /*0200*/  SHF.R.S32.HI R7, RZ, 0x1f, R10 ;  /* 0x0000001fff077819 */ /* 0x000fe2000001140a */
[----:B------:R-:W-:Y:S01]  /*0210*/  BSSY B2, `(.L_x_5) ;  /* 0x0000019000027945 */ /* 0x000fe20003800000 */
[----:B------:R-:W-:Y:S02]  /*0220*/  IADD3 R2, R2, -0x1, RZ ;  /* 0xffffffff02027810 */ /* 0x000fe40007ffe0ff */
[----:B------:R-:W-:Y:S02]  /*0230*/  SHF.R.S32.HI R5, RZ, 0x1f, R4 ;  /* 0x0000001fff057819 */ /* 0x000fe40000011404 */
[----:B------:R-:W-:Y:S02]  /*0240*/  LEA.HI R7, R7, R10, RZ, 0x2 ;  /* 0x0000000a07077211 */ /* 0x000fe400078f10ff */
[----:B------:R-:W-:Y:S02]  /*0250*/  LEA.HI R5, R5, R4, RZ, 0x5 ;  /* 0x0000000405057211 */ /* 0x000fe400078f28ff */
[----:B------:R-:W-:-:S02]  /*0260*/  SHF.R.S32.HI R6, RZ, 0x2, R7 ;  /* 0x00000002ff067819 */ /* 0x000fc40000011407 */
[----:B------:R-:W-:Y:S02]  /*0270*/  LOP3.LUT R5, R5, 0xffffffe0, RZ, 0xc0, !PT ;  /* 0xffffffe005057812 */ /* 0x000fe400078ec0ff */
[----:B------:R-:W-:-:S03]  /*0280*/  ISETP.NE.AND P1, PT, R2, RZ, PT ;  /* 0x000000ff0200720c */ /* 0x000fc60003f25270 */
[----:B------:R-:W-:Y:S02]  /*0290*/  IMAD.IADD R9, R4, 0x1, -R5 ;  /* 0x0000000104097824 */ /* 0x000fe400078e0a05 */
[----:B------:R-:W-:-:S03]  /*02a0*/  IMAD.IADD R4, R135, 0x1, R6 ;  /* 0x0000000187047824 */ /* 0x000fc600078e0206 */
[----:B------:R-:W-:-:S04]  /*02b0*/  ISETP.GE.AND P0, PT, R9, c[0x0][0x180], PT ;  /* 0x0000600009007a0c */ /* 0x000fc80003f06270 */
[----:B------:R-:W-:-:S13]  /*02c0*/  ISETP.GE.OR P0, PT, R4, c[0x0][0x178], P0 ;  /* 0x00005e0004007a0c */ /* 0x000fda0000706670 */
[----:B------:R-:W-:Y:S05]  /*02d0*/  @P0 BRA `(.L_x_6) ;  /* 0x000000c000000947 */ /* 0x000fea0003800000 */
[----:B------:R-:W-:Y:S01]  /*02e0*/  IMAD R4, R4, c[0x0][0x180], RZ ;  /* 0x0000600004047a24 */ /* 0x000fe200078e02ff */
[--C-:B------:R-:W-:Y:S01]  /*02f0*/  SHF.R.S32.HI R5, RZ, 0x1f, R9.reuse ;  /* 0x0000001fff057819 */ /* 0x100fe20000011409 */
[----:B------:R-:W-:-:S03]  /*0300*/  IMAD R6, R6, 0x28, R9 ;  /* 0x0000002806067824 */ /* 0x000fc600078e0209 */
[----:B------:R-:W-:-:S04]  /*0310*/  IADD3 R7, P0, R9, R4, RZ ;  /* 0x0000000409077210 */ /* 0x000fc80007f1e0ff */
[----:B------:R-:W-:Y:S02]  /*0320*/  LEA.HI.X.SX32 R8, R4, R5, 0x1, P0 ;  /* 0x0000000504087211 */ /* 0x000fe400000f0eff */
[----:B------:R-:W-:-:S04]  /*0330*/  LEA R4, P0, R7, c[0x0][0x160], 0x1 ;  /* 0x0000580007047a11 */ /* 0x000fc800078008ff */
[----:B------:R-:W-:Y:S01]  /*0340*/  LEA.HI.X R5, R7, c[0x0][0x164], R8, 0x1, P0 ;  /* 0x0000590007057a11 */ /* 0x000fe200000f0c08 */
[----:B------:R-:W-:-:S05]  /*0350*/  IMAD.SHL.U32 R7, R6, 0x2, RZ ;  /* 0x0000000206077824 */ /* 0x000fca00078e00ff */
[----:B------:R-:W-:Y:S01]  /*0360*/  @!PT LDS RZ, [RZ] ;  /* 0x00000000fffff984 */ /* 0x000fe20000000800 */
[----:B------:R-:W-:Y:S01]  /*0370*/  @!PT LDS RZ, [RZ] ;  /* 0x00000000fffff984 */ /* 0x000fe20000000800 */
[----:B------:R-:W-:Y:S01]  /*0380*/  @!PT LDS RZ, [RZ] ;  /* 0x00000000fffff984 */ /* 0x000fe20000000800 */
[----:B------:R1:W-:Y:S03]  /*0390*/  LDGSTS.E.128 [R7+0x80], [R4.64] ;  /* 0x0008000004077fae */ /* 0x0003e6000b921c44 */
.L_x_6:
[----:B------:R-:W-:Y:S05]  /*03a0*/  BSYNC B2 ;  /* 0x0000000000027941 */ /* 0x000fea0003800000 */
.L_x_5:
[----:B------:R-:W-:Y:S01]  /*03b0*/  IADD3 R10, R10, 0x20, RZ ;  /* 0x000000200a0a7810 */ /* 0x000fe20007ffe0ff */
[----:B------:R-:W-:Y:S05]  /*03c0*/  @P1 BRA `(.L_x_7) ;  /* 0xfffffe2000001947 */ /* 0x000fea000383ffff */
.L_x_4:
[----:B------:R-:W-:Y:S05]  /*03d0*/  BSYNC B1 ;  /* 0x0000000000017941 */ /* 0x000fea0003800000 */
.L_x_3:
[----:B------:R-:W-:Y:S01]  /*03e0*/  ISETP.GE.U32.AND P0, PT, R11, 0x60, PT ;  /* 0x000000600b00780c */ /* 0x000fe20003f06070 */
[----:B------:R-:W-:-:S12]  /*03f0*/  BSSY B1, `(.L_x_8) ;  /* 0x000005e000017945 */ /* 0x000fd80003800000 */
[----:B------:R-:W-:Y:S05]  /*0400*/  @!P0 BRA `(.L_x_9) ;  /* 0x000005c000008947 */ /* 0x000fea0003800000 */
.L_x_12:
[C---:B-1----:R-:W-:Y:S01]  /*0410*/  IADD3 R4, R10.reuse, 0x20, RZ ;  /* 0x000000200a047810 */ /* 0x042fe20007ffe0ff */
[C---:B------:R-:W-:Y:S01]  /*0420*/  IMAD.SHL.U32 R2, R10.reuse, 0x8, RZ ;  /* 0x000000080a027824 */ /* 0x040fe200078e00ff */
[----:B------:R-:W-:Y:S01]  /*0430*/  IADD3 R8, R10, 0x40, RZ ;  /* 0x000000400a087810 */ /* 0x000fe20007ffe0ff */
[----:B------:R-:W-:Y:S01]  /*0440*/  BSSY B2, `(.L_x_10) ;  /* 0x0000057000027945 */ /* 0x000fe20003800000 */
[----:B------:R-:W-:Y:S02]  /*0450*/  SHF.R.S32.HI R7, RZ, 0x1f, R4 ;  /* 0x0000001fff077819 */ /* 0x000fe40000011404 */
[----:B------:R-:W-:Y:S01]  /*0460*/  SHF.R.S32.HI R9, RZ, 0x1f, R8 ;  /* 0x0000001fff097819 */ /* 0x000fe20000011408 */
[----:B------:R-:W-:Y:S01]  /*0470*/  IMAD.SHL.U32 R11, R8, 0x8, RZ ;  /* 0x00000008080b7824 */ /* 0x000fe200078e00ff */
[----:B------:R-:W-:Y:S01]  /*0480*/  LEA.HI R6, R7, R4, RZ, 0x2 ;  /* 0x0000000407067211 */ /* 0x000fe200078f10ff */
[----:B------:R-:W-:Y:S01]  /*0490*/  IMAD.SHL.U32 R4, R4, 0x8, RZ ;  /* 0x0000000804047824 */ /* 0x000fe200078e00ff */
[----:B------:R-:W-:-:S02]  /*04a0*/  SHF.R.S32.HI R5, RZ, 0x1f, R2 ;  /* 0x0000001fff057819 */ /* 0x000fc40000011402 */
[----:B------:R-:W-:Y:S02]  /*04b0*/  SHF.R.S32.HI R12, RZ, 0x1f, R11 ;  /* 0x0000001fff0c7819 */ /* 0x000fe4000001140b */
[----:B------:R-:W-:Y:S02]  /*04c0*/  LEA.HI R8, R9, R8, RZ, 0x2 ;  /* 0x0000000809087211 */ /* 0x000fe400078f10ff */
[----:B------:R-:W-:Y:S02]  /*04d0*/  SHF.R.S32.HI R9, RZ, 0x1f, R4 ;  /* 0x0000001fff097819 */ /* 0x000fe40000011404 */
[----:B------:R-:W-:Y:S02]  /*04e0*/  LEA.HI R5, R5, R2, RZ, 0x5 ;  /* 0x0000000205057211 */ /* 0x000fe400078f28ff */
[----:B------:R-:W-:Y:S02]  /*04f0*/  SHF.R.S32.HI R7, RZ, 0x1f, R10 ;  /* 0x0000001fff077819 */ /* 0x000fe4000001140a */
[----:B------:R-:W-:-:S02]  /*0500*/  LEA.HI R12, R12, R11, RZ, 0x5 ;  /* 0x0000000b0c0c7211 */ /* 0x000fc400078f28ff */
[----:B------:R-:W-:Y:S02]  /*0510*/  LEA.HI R9, R9, R4, RZ, 0x5 ;  /* 0x0000000409097211 */ /* 0x000fe400078f28ff */
[----:B------:R-:W-:Y:S02]  /*0520*/  LOP3.LUT R5, R5, 0xffffffe0, RZ, 0xc0, !PT ;  /* 0xffffffe005057812 */ /* 0x000fe400078ec0ff */
[----:B------:R-:W-:Y:S02]  /*0530*/  LEA.HI R7, R7, R10, RZ, 0x2 ;  /* 0x0000000a07077211 */ /* 0x000fe400078f10ff */
[----:B------:R-:W-:Y:S01]  /*0540*/  LOP3.LUT R12, R12, 0xffffffe0, RZ, 0xc0, !PT ;  /* 0xffffffe00c0c7812 */ /* 0x000fe200078ec0ff */
[----:B------:R-:W-:Y:S01]  /*0550*/  IMAD.IADD R15, R2, 0x1, -R5 ;  /* 0x00000001020f7824 */ /* 0x000fe200078e0a05 */
[----:B------:R-:W-:Y:S02]  /*0560*/  LOP3.LUT R9, R9, 0xffffffe0, RZ, 0xc0, !PT ;  /* 0xffffffe009097812 */ /* 0x000fe400078ec0ff */
[----:B------:R-:W-:Y:S01]  /*0570*/  SHF.R.S32.HI R14, RZ, 0x2, R7 ;  /* 0x00000002ff0e7819 */ /* 0x000fe20000011407 */
[----:B------:R-:W-:Y:S01]  /*0580*/  IMAD.IADD R17, R11, 0x1, -R12 ;  /* 0x000000010b117824 */ /* 0x000fe200078e0a0c */
[----:B------:R-:W-:Y:S01]  /*0590*/  IADD3 R2, R10, 0x60, RZ ;  /* 0x000000600a027810 */ /* 0x000fe20007ffe0ff */
[----:B------:R-:W-:Y:S01]  /*05a0*/  IMAD.IADD R16, R4, 0x1, -R9 ;  /* 0x0000000104107824 */ /* 0x000fe200078e0a09 */
[----:B------:R-:W-:Y:S01]  /*05b0*/  SHF.R.S32.HI R12, RZ, 0x2, R6 ;  /* 0x00000002ff0c7819 */ /* 0x000fe20000011406 */
[----:B------:R-:W-:Y:S01]  /*05c0*/  IMAD.IADD R9, R135, 0x1, R14 ;  /* 0x0000000187097824 */ /* 0x000fe200078e020e */
[----:B------:R-:W-:Y:S01]  /*05d0*/  SHF.R.S32.HI R18, RZ, 0x2, R8 ;  /* 0x00000002ff127819 */ /* 0x000fe20000011408 */
[----:B------:R-:W-:Y:S01]  /*05e0*/  IMAD.SHL.U32 R7, R2, 0x8, RZ ;  /* 0x0000000802077824 */ /* 0x000fe200078e00ff */
[----:B------:R-:W-:Y:S01]  /*05f0*/  ISETP.GE.AND P1, PT, R15, c[0x0][0x180], PT ;  /* 0x000060000f007a0c */ /* 0x000fe20003f26270 */
[C---:B------:R-:W-:Y:S01]  /*0600*/  IMAD.IADD R8, R135.reuse, 0x1, R12 ;  /* 0x0000000187087824 */ /* 0x040fe200078e020c */
[----:B------:R-:W-:Y:S01]  /*0610*/  ISETP.GE.AND P0, PT, R16, c[0x0][0x180], PT ;  /* 0x0000600010007a0c */ /* 0x000fe20003f06270 */
[----:B------:R-:W-:Y:S01]  /*0620*/  IMAD.IADD R19, R135, 0x1, R18 ;  /* 0x0000000187137824 */ /* 0x000fe200078e0212 */
[----:B------:R-:W-:-:S02]  /*0630*/  ISETP.GE.AND P2, PT, R17, c[0x0][0x180], PT ;  /* 0x0000600011007a0c */ /* 0x000fc40003f46270 */
[----:B------:R-:W-:Y:S02]  /*0640*/  ISETP.GE.OR P1, PT, R9, c[0x0][0x178], P1 ;  /* 0x00005e0009007a0c */ /* 0x000fe40000f26670 */
[----:B------:R-:W-:Y:S02]  /*0650*/  SHF.R.S32.HI R4, RZ, 0x1f, R7 ;  /* 0x0000001fff047819 */ /* 0x000fe40000011407 */
[----:B------:R-:W-:Y:S02]  /*0660*/  ISETP.GE.OR P0, PT, R8, c[0x0][0x178], P0 ;  /* 0x00005e0008007a0c */ /* 0x000fe40000706670 */
[----:B------:R-:W-:Y:S02]  /*0670*/  ISETP.GE.OR P2, PT, R19, c[0x0][0x178], P2 ;  /* 0x00005e0013007a0c */ /* 0x000fe40001746670 */
[----:B------:R-:W-:Y:S02]  /*0680*/  LEA.HI R4, R4, R7, RZ, 0x5 ;  /* 0x0000000704047211 */ /* 0x000fe400078f28ff */
[----:B------:R-:W-:-:S02]  /*0690*/  SHF.R.S32.HI R5, RZ, 0x1f, R2 ;  /* 0x0000001fff057819 */ /* 0x000fc40000011402 */
[----:B------:R-:W-:Y:S01]  /*06a0*/  LOP3.LUT R6, R4, 0xffffffe0, RZ, 0xc0, !PT ;  /* 0xffffffe004067812 */ /* 0x000fe200078ec0ff */
[----:B------:R-:W-:Y:S01]  /*06b0*/  @!P1 IMAD R4, R9, c[0x0][0x180], RZ ;  /* 0x0000600009049a24 */ /* 0x000fe200078e02ff */
[----:B------:R-:W-:Y:S01]  /*06c0*/  LEA.HI R13, R5, R2, RZ, 0x2 ;  /* 0x00000002050d7211 */ /* 0x000fe200078f10ff */
[--C-:B------:R-:W-:Y:S02]  /*06d0*/  @!P1 IMAD R2, R14, 0x28, R15.reuse ;  /* 0x000000280e029824 */ /* 0x100fe400078e020f */
[----:B------:R-:W-:Y:S01]  /*06e0*/  IMAD.IADD R21, R7, 0x1, -R6 ;  /* 0x0000000107157824 */ /* 0x000fe200078e0a06 */
[----:B------:R-:W-:Y:S01]  /*06f0*/  @!P1 SHF.R.S32.HI R7, RZ, 0x1f, R15 ;  /* 0x0000001fff079819 */ /* 0x000fe2000001140f */
[----:B------:R-:W-:Y:S01]  /*0700*/  @!P0 IMAD R5, R8, c[0x0][0x180], RZ ;  /* 0x0000600008058a24 */ /* 0x000fe200078e02ff */
[----:B------:R-:W-:Y:S01]  /*0710*/  @!P1 IADD3 R15, P3, R15, R4, RZ ;  /* 0x000000040f0f9210 */ /* 0x000fe20007f7e0ff */
[----:B------:R-:W-:Y:S01]  /*0720*/  @!P2 IMAD R6, R19, c[0x0][0x180], RZ ;  /* 0x000060001306aa24 */ /* 0x000fe200078e02ff */
[--C-:B------:R-:W-:Y:S01]  /*0730*/  @!P0 SHF.R.S32.HI R8, RZ, 0x1f, R16.reuse ;  /* 0x0000001fff088819 */ /* 0x100fe20000011410 */
[----:B------:R-:W-:Y:S01]  /*0740*/  @!P0 IMAD R11, R12, 0x28, R16 ;  /* 0x000000280c0b8824 */ /* 0x000fe200078e0210 */
[----:B------:R-:W-:Y:S01]  /*0750*/  @!P0 IADD3 R16, P4, R16, R5, RZ ;  /* 0x0000000510108210 */ /* 0x000fe20007f9e0ff */
[--C-:B------:R-:W-:Y:S01]  /*0760*/  @!P2 IMAD R12, R18, 0x28, R17.reuse ;  /* 0x00000028120ca824 */ /* 0x100fe200078e0211 */
[----:B------:R-:W-:Y:S01]  /*0770*/  @!P2 SHF.R.S32.HI R9, RZ, 0x1f, R17 ;  /* 0x0000001fff09a819 */ /* 0x000fe20000011411 */
[----:B------:R-:W-:Y:S01]  /*0780*/  @!P0 IMAD.SHL.U32 R11, R11, 0x2, RZ ;  /* 0x000000020b0b8824 */ /* 0x000fe200078e00ff */
[----:B------:R-:W-:-:S02]  /*0790*/  @!P2 IADD3 R14, P5, R17, R6, RZ ;  /* 0x00000006110ea210 */ /* 0x000fc40007fbe0ff */
[----:B------:R-:W-:Y:S02]  /*07a0*/  @!P1 LEA.HI.X.SX32 R18, R4, R7, 0x1, P3 ;  /* 0x0000000704129211 */ /* 0x000fe400018f0eff */
[----:B------:R-:W-:Y:S02]  /*07b0*/  @!P1 LEA R4, P3, R15, c[0x0][0x160], 0x1 ;  /* 0x000058000f049a11 */ /* 0x000fe400078608ff */
[----:B------:R-:W-:Y:S02]  /*07c0*/  @!P0 LEA.HI.X.SX32 R7, R5, R8, 0x1, P4 ;  /* 0x0000000805078211 */ /* 0x000fe400020f0eff */
[----:B------:R-:W-:Y:S02]  /*07d0*/  @!P2 LEA.HI.X.SX32 R9, R6, R9, 0x1, P5 ;  /* 0x000000090609a211 */ /* 0x000fe400028f0eff */
[----:B------:R-:W-:Y:S02]  /*07e0*/  @!P0 LEA R6, P4, R16, c[0x0][0x160], 0x1 ;  /* 0x0000580010068a11 */ /* 0x000fe400078808ff */
[----:B------:R-:W-:-:S02]  /*07f0*/  @!P2 LEA R8, P5, R14, c[0x0][0x160], 0x1 ;  /* 0x000058000e08aa11 */ /* 0x000fc400078a08ff */
[----:B------:R-:W-:Y:S01]  /*0800*/  @!P1 LEA.HI.X R5, R15, c[0x0][0x164], R18, 0x1, P3 ;  /* 0x000059000f059a11 */ /* 0x000fe200018f0c12 */
[----:B------:R-:W-:Y:S01]  /*0810*/  @!P1 IMAD.SHL.U32 R15, R2, 0x2, RZ ;  /* 0x00000002020f9824 */ /* 0x000fe200078e00ff */
[----:B------:R-:W-:Y:S02]  /*0820*/  @!P0 LEA.HI.X R7, R16, c[0x0][0x164], R7, 0x1, P4 ;  /* 0x0000590010078a11 */ /* 0x000fe400020f0c07 */
[----:B------:R-:W-:Y:S01]  /*0830*/  SHF.R.S32.HI R2, RZ, 0x2, R13 ;  /* 0x00000002ff027819 */ /* 0x000fe2000001140d */
[----:B------:R-:W-:Y:S01]  /*0840*/  @!P2 IMAD.SHL.U32 R13, R12, 0x2, RZ ;  /* 0x000000020c0da824 */ /* 0x000fe200078e00ff */
[----:B------:R-:W-:Y:S01]  /*0850*/  @!P2 LEA.HI.X R9, R14, c[0x0][0x164], R9, 0x1, P5 ;  /* 0x000059000e09aa11 */ /* 0x000fe200028f0c09 */
[----:B------:R-:W-:Y:S01]  /*0860*/  @!PT LDS RZ, [RZ] ;  /* 0x00000000fffff984 */ /* 0x000fe20000000800 */
[----:B------:R-:W-:Y:S01]  /*0870*/  @!PT LDS RZ, [RZ] ;  /* 0x00000000fffff984 */ /* 0x000fe20000000800 */
[----:B------:R-:W-:Y:S01]  /*0880*/  @!PT LDS RZ, [RZ] ;  /* 0x00000000fffff984 */ /* 0x000fe20000000800 */
[----:B------:R1:W-:Y:S01]  /*0890*/  @!P1 LDGSTS.E.128 [R15+0x80], [R4.64] ;  /* 0x00080000040f9fae */ /* 0x0003e2000b921c44 */
[----:B------:R-:W-:Y:S01]  /*08a0*/  ISETP.GE.AND P1, PT, R21, c[0x0][0x180], PT ;  /* 0x0000600015007a0c */ /* 0x000fe20003f26270 */
[----:B------:R-:W-:Y:S02]  /*08b0*/  IMAD.IADD R14, R135, 0x1, R2 ;  /* 0x00000001870e7824 */ /* 0x000fe400078e0202 */
[----:B------:R1:W-:Y:S01]  /*08c0*/  @!P0 LDGSTS.E.128 [R11+0x80], [R6.64] ;  /* 0x00080000060b8fae */ /* 0x0003e2000b921c44 */
[----:B------:R-:W-:-:S02]  /*08d0*/  ISETP.GE.AND P0, PT, R10, 0x180, PT ;  /* 0x000001800a00780c */ /* 0x000fc40003f06270 */
[----:B------:R-:W-:Y:S01]  /*08e0*/  ISETP.GE.OR P1, PT, R14, c[0x0][0x178], P1 ;  /* 0x00005e000e007a0c */ /* 0x000fe20000f26670 */
[----:B------:R1:W-:Y:S01]  /*08f0*/  @!P2 LDGSTS.E.128 [R13+0x80], [R8.64] ;  /* 0x00080000080dafae */ /* 0x0003e2000b921c44 */
[----:B------:R-:W-:-:S11]  /*0900*/  IADD3 R10, R10, 0x80, RZ ;  /* 0x000000800a0a7810 */ /* 0x000fd60007ffe0ff */
[----:B------:R-:W-:Y:S05]  /*0910*/  @P1 BRA `(.L_x_11) ;  /* 0x0000009000001947 */ /* 0x000fea0003800000 */
[----:B-1----:R-:W-:Y:S01]  /*0920*/  IMAD R4, R14, c[0x0][0x180], RZ ;  /* 0x000060000e047a24 */ /* 0x002fe200078e02ff */
[--C-:B------:R-:W-:Y:S01]  /*0930*/  SHF.R.S32.HI R5, RZ, 0x1f, R21.reuse ;  /* 0x0000001fff057819 */ /* 0x100fe20000011415 */
[----:B------:R-:W-:-:S03]  /*0940*/  IMAD R2, R2, 0x28, R21 ;  /* 0x0000002802027824 */ /* 0x000fc600078e0215 */
[----:B------:R-:W-:Y:S01]  /*0950*/  IADD3 R6, P1, R21, R4, RZ ;  /* 0x0000000415067210 */ /* 0x000fe20007f3e0ff */
[----:B------:R-:W-:-:S03]  /*0960*/  IMAD.SHL.U32 R7, R2, 0x2, RZ ;  /* 0x0000000202077824 */ /* 0x000fc600078e00ff */
[----:B------:R-:W-:Y:S02]  /*0970*/  LEA.HI.X.SX32 R5, R4, R5, 0x1, P1 ;  /* 0x0000000504057211 */ /* 0x000fe400008f0eff */
[----:B------:R-:W-:-:S04]  /*0980*/  LEA R4, P1, R6, c[0x0][0x160], 0x1 ;  /* 0x0000580006047a11 */ /* 0x000fc800078208ff */
[----:B------:R-:W-:-:S05]  /*0990*/  LEA.HI.X R5, R6, c[0x0][0x164], R5, 0x1, P1 ;  /* 0x0000590006057a11 */ /* 0x000fca00008f0c05 */
[----:B------:R1:W-:Y:S04]  /*09a0*/  LDGSTS.E.128 [R7+0x80], [R4.64] ;  /* 0x0008000004077fae */ /* 0x0003e8000b921c44 */
.L_x_11:
[----:B-1----:R-:W-:Y:S05]  /*09b0*/  BSYNC B2 ;  /* 0x0000000000027941 */ /* 0x002fea0003800000 */
.L_x_10:
[----:B------:R-:W-:Y:S05]  /*09c0*/  @!P0 BRA `(.L_x_12) ;  /* 0xfffffa4000008947 */ /* 0x000fea000383ffff */
.L_x_9:
[----:B------:R-:W-:Y:S05]  /*09d0*/  BSYNC B1 ;  /* 0x0000000000017941 */ /* 0x000fea0003800000 */
.L_x_8:
[----:B------:R-:W-:Y:S01]  /*09e0*/  ISETP.GT.AND P0, PT, R0, 0xff, PT ;  /* 0x000000ff0000780c */ /* 0x000fe20003f04270 */
[----:B------:R-:W-:-:S12]  /*09f0*/  BSSY B1, `(.L_x_13) ;  /* 0x0000088000017945 */ /* 0x000fd80003800000 */
[----:B------:R-:W-:Y:S05]  /*0a00*/  @P0 BRA `(.L_x_14) ;  /* 0x0000086000000947 */ /* 0x000fea0003800000 */
[C---:B-1----:R-:W-:Y:S01]  /*0a10*/  IMNMX R5, R0.reuse, 0xe0, !PT ;  /* 0x000000e000057817 */ /* 0x042fe20007800200 */
[----:B------:R-:W-:Y:S01]  /*0a20*/  BSSY B2, `(.L_x_15) ;  /* 0x0000026000027945 */ /* 0x000fe20003800000 */
[----:B------:R-:W-:Y:S02]  /*0a30*/  IMAD.MOV.U32 R10, RZ, RZ, R0 ;  /* 0x000000ffff0a7224 */ /* 0x000fe400078e0000 */
[----:B------:R-:W-:-:S04]  /*0a40*/  IADD3 R2, -R0, 0x1f, R5 ;  /* 0x0000001f00027810 */ /* 0x000fc80007ffe105 */
[----:B------:R-:W-:-:S04]  /*0a50*/  LEA.HI R4, R2, 0x1, RZ, 0x1b ;  /* 0x0000000102047811 */ /* 0x000fc800078fd8ff */
[----:B------:R-:W-:-:S13]  /*0a60*/  LOP3.LUT P0, R4, R4, 0x3, RZ, 0xc0, !PT ;  /* 0x0000000304047812 */ /* 0x000fda000780c0ff */
[----:B------:R-:W-:Y:S05]  /*0a70*/  @!P0 BRA `(.L_x_16) ;  /* 0x0000020000008947 */ /* 0x000fea0003800000 */
[----:B------:R-:W-:Y:S02]  /*0a80*/  IMAD.MOV.U32 R6, RZ, RZ, R4 ;  /* 0x000000ffff067224 */ /* 0x000fe400078e0004 */
[----:B------:R-:W-:-:S04]  /*0a90*/  IMAD.MOV.U32 R10, RZ, RZ, R0 ;  /* 0x000000ffff0a7224 */ /* 0x000fc800078e0000 */
.L_x_19:
[----:B-1----:R-:W-:Y:S01]  /*0aa0*/  IMAD.SHL.U32 R4, R10, 0x8, RZ ;  /* 0x000000080a047824 */ /* 0x002fe200078e00ff */
[----:B------:R-:W-:Y:S01]  /*0ab0*/  SHF.R.S32.HI R7, RZ, 0x1f, R10 ;  /* 0x0000001fff077819 */ /* 0x000fe2000001140a */
[----:B------:R-:W-:Y:S01]  /*0ac0*/  BSSY B3, `(.L_x_17) ;  /* 0x0000019000037945 */ /* 0x000fe20003800000 */
[----:B------:R-:W-:Y:S02]  /*0ad0*/  IADD3 R6, R6, -0x1, RZ ;  /* 0xffffffff06067810 */ /* 0x000fe40007ffe0ff */
[----:B------:R-:W-:Y:S02]  /*0ae0*/  SHF.R.S32.HI R5, RZ, 0x1f, R4 ;  /* 0x0000001fff057819 */ /* 0x000fe40000011404 */
[----:B------:R-:W-:Y:S02]  /*0af0*/  LEA.HI R7, R7, R10, RZ, 0x3 ;  /* 0x0000000a07077211 */ /* 0x000fe400078f18ff */
[----:B------:R-:W-:-:S02]  /*0b00*/  LEA.HI R5, R5, R4, RZ, 0x6 ;  /* 0x0000000405057211 */ /* 0x000fc400078f30ff */
[----:B------:R-:W-:Y:S02]  /*0b10*/  SHF.R.S32.HI R7, RZ, 0x3, R7 ;  /* 0x00000003ff077819 */ /* 0x000fe40000011407 */
[----:B------:R-:W-:Y:S02]  /*0b20*/  LOP3.LUT R5, R5, 0xffffffc0, RZ, 0xc0, !PT ;  /* 0xffffffc005057812 */ /* 0x000fe400078ec0ff */
[----:B------:R-:W-:-:S03]  /*0b30*/  ISETP.NE.AND P1, PT, R6, RZ, PT ;  /* 0x000000ff0600720c */ /* 0x000fc60003f25270 */
[----:B------:R-:W-:-:S04]  /*0b40*/  IMAD.IADD R12, R4, 0x1, -R5 ;  /* 0x00000001040c7824 */ /* 0x000fc800078e0a05 */
[----:B------:R-:W-:-:S05]  /*0b50*/  IMAD.IADD R9, R133, 0x1, R12 ;  /* 0x0000000185097824 */ /* 0x000fca00078e020c */
[----:B------:R-:W-:-:S04]  /*0b60*/  ISETP.GE.AND P0, PT, R9, c[0x0][0x17c], PT ;  /* 0x00005f0009007a0c */ /* 0x000fc80003f06270 */
[----:B------:R-:W-:-:S13]  /*0b70*/  ISETP.GE.OR P0, PT, R7, c[0x0][0x180], P0 ;  /* 0x0000600007007a0c */ /* 0x000fda0000706670 */
[----:B------:R-:W-:Y:S05]  /*0b80*/  @P0 BRA `(.L_x_18) ;  /* 0x000000c000000947 */ /* 0x000fea0003800000 */
[C---:B------:R-:W-:Y:S01]  /*0b90*/  IMAD R4, R7.reuse, c[0x0][0x17c], RZ ;  /* 0x00005f0007047a24 */ /* 0x040fe200078e02ff */
[----:B------:R-:W-:Y:S01]  /*0ba0*/  SHF.R.S32.HI R5, RZ, 0x1f, R9 ;  /* 0x0000001fff057819 */ /* 0x000fe20000011409 */
[----:B------:R-:W-:-:S03]  /*0bb0*/  IMAD R7, R7, 0x48, R12 ;  /* 0x0000004807077824 */ /* 0x000fc600078e020c */
[----:B------:R-:W-:Y:S01]  /*0bc0*/  IADD3 R8, P0, R9, R4, RZ ;  /* 0x0000000409087210 */ /* 0x000fe20007f1e0ff */
[----:B------:R-:W-:-:S03]  /*0bd0*/  IMAD.SHL.U32 R7, R7, 0x2, RZ ;  /* 0x0000000207077824 */ /* 0x000fc600078e00ff */
[----:B------:R-:W-:Y:S02]  /*0be0*/  LEA.HI.X.SX32 R5, R4, R5, 0x1, P0 ;  /* 0x0000000504057211 */ /* 0x000fe400000f0eff */
[----:B------:R-:W-:-:S04]  /*0bf0*/  LEA R4, P0, R8, c[0x0][0x168], 0x1 ;  /* 0x00005a0008047a11 */ /* 0x000fc800078008ff */
[----:B------:R-:W-:-:S05]  /*0c00*/  LEA.HI.X R5, R8, c[0x0][0x16c], R5, 0x1, P0 ;  /* 0x00005b0008057a11 */ /* 0x000fca00000f0c05 */
[----:B------:R-:W-:Y:S01]  /*0c10*/  @!PT LDS RZ, [RZ] ;  /* 0x00000000fffff984 */ /* 0x000fe20000000800 */
[----:B------:R-:W-:Y:S01]  /*0c20*/  @!PT LDS RZ, [RZ] ;  /* 0x00000000fffff984 */ /* 0x000fe20000000800 */
[----:B------:R-:W-:Y:S01]  /*0c30*/  @!PT LDS RZ, [RZ] ;  /* 0x00000000fffff984 */ /* 0x000fe20000000800 */
[----:B------:R1:W-:Y:S04]  /*0c40*/  LDGSTS.E.128 [R7+0x5080], [R4.64] ;  /* 0x0508000004077fae */ /* 0x0003e8000b921c44 */
.L_x_18:
[----:B------:R-:W-:Y:S05]  /*0c50*/  BSYNC B3 ;  /* 0x0000000000037941 */ /* 0x000fea0003800000 */
.L_x_17:
[----:B------:R-:W-:Y:S01]  /*0c60*/  IADD3 R10, R10, 0x20, RZ ;  /* 0x000000200a0a7810 */ /* 0x000fe20007ffe0ff */
[----:B------:R-:W-:Y:S05]  /*0c70*/  @P1 BRA `(.L_x_19) ;  /* 0xfffffe2000001947 */ /* 0x000fea000383ffff */
.L_x_16:
[----:B------:R-:W-:Y:S05]  /*0c80*/  BSYNC B2 ;  /* 0x0000000000027941 */ /* 0x000fea0003800000 */
.L_x_15:
[----:B------:R-:W-:-:S13]  /*0c90*/  ISETP.GE.U32.AND P0, PT, R2, 0x60, PT ;  /* 0x000000600200780c */ /* 0x000fda0003f06070 */
[----:B------:R-:W-:Y:S05]  /*0ca0*/  @!P0 BRA `(.L_x_14) ;  /* 0x000005c000008947 */ /* 0x000fea0003800000 */
.L_x_22:
[C---:B-1----:R-:W-:Y:S01]  /*0cb0*/  IADD3 R4, R10.reuse, 0x20, RZ ;  /* 0x000000200a047810 */ /* 0x042fe20007ffe0ff */
[C---:B------:R-:W-:Y:S01]  /*0cc0*/  IMAD.SHL.U32 R2, R10.reuse, 0x8, RZ ;  /* 0x000000080a027824 */ /* 0x040fe200078e00ff */
[----:B------:R-:W-:Y:S01]  /*0cd0*/  IADD3 R8, R10, 0x40, RZ ;  /* 0x000000400a087810 */ /* 0x000fe20007ffe0ff */
[----:B------:R-:W-:Y:S01]  /*0ce0*/  BSSY B2, `(.L_x_20) ;  /* 0x0000057000027945 */ /* 0x000fe20003800000 */
[----:B------:R-:W-:Y:S02]  /*0cf0*/  SHF.R.S32.HI R7, RZ, 0x1f, R4 ;  /* 0x0000001fff077819 */ /* 0x000fe40000011404 */
[----:B------:R-:W-:Y:S02]  /*0d00*/  SHF.R.S32.HI R9, RZ, 0x1f, R8 ;  /* 0x0000001fff097819 */ /* 0x000fe40000011408 */
[----:B------:R-:W-:Y:S02]  /*0d10*/  SHF.R.S32.HI R5, RZ, 0x1f, R2 ;  /* 0x0000001fff057819 */ /* 0x000fe40000011402 */
[----:B------:R-:W-:Y:S01]  /*0d20*/  LEA.HI R6, R7, R4, RZ, 0x3 ;  /* 0x0000000407067211 */ /* 0x000fe200078f18ff */
[----:B------:R-:W-:Y:S01]  /*0d30*/  IMAD.SHL.U32 R4, R4, 0x8, RZ ;  /* 0x0000000804047824 */ /* 0x000fe200078e00ff */
[----:B------:R-:W-:Y:S01]  /*0d40*/  LEA.HI R11, R9, R8, RZ, 0x3 ;  /* 0x00000008090b7211 */ /* 0x000fe200078f18ff */
[----:B------:R-:W-:Y:S01]  /*0d50*/  IMAD.SHL.U32 R8, R8, 0x8, RZ ;  /* 0x0000000808087824 */ /* 0x000fe200078e00ff */
[----:B------:R-:W-:-:S02]  /*0d60*/  LEA.HI R5, R5, R2, RZ, 0x6 ;  /* 0x0000000205057211 */ /* 0x000fc400078f30ff */
[----:B------:R-:W-:Y:S02]  /*0d70*/  SHF.R.S32.HI R9, RZ, 0x1f, R4 ;  /* 0x0000001fff097819 */ /* 0x000fe40000011404 */
[----:B------:R-:W-:Y:S02]  /*0d80*/  LOP3.LUT R5, R5, 0xffffffc0, RZ, 0xc0, !PT ;  /* 0xffffffc005057812 */ /* 0x000fe400078ec0ff */
[----:B------:R-:W-:Y:S02]  /*0d90*/  SHF.R.S32.HI R13, RZ, 0x1f, R8 ;  /* 0x0000001fff0d7819 */ /* 0x000fe40000011408 */
[----:B------:R-:W-:Y:S01]  /*0da0*/  LEA.HI R9, R9, R4, RZ, 0x6 ;  /* 0x0000000409097211 */ /* 0x000fe200078f30ff */
[----:B------:R-:W-:Y:S01]  /*0db0*/  IMAD.IADD R14, R2, 0x1, -R5 ;  /* 0x00000001020e7824 */ /* 0x000fe200078e0a05 */
[----:B------:R-:W-:Y:S02]  /*0dc0*/  LEA.HI R13, R13, R8, RZ, 0x6 ;  /* 0x000000080d0d7211 */ /* 0x000fe400078f30ff */
[----:B------:R-:W-:Y:S01]  /*0dd0*/  SHF.R.S32.HI R7, RZ, 0x1f, R10 ;  /* 0x0000001fff077819 */ /* 0x000fe2000001140a */
[----:B------:R-:W-:Y:S01]  /*0de0*/  IMAD.IADD R17, R133, 0x1, R14 ;  /* 0x0000000185117824 */ /* 0x000fe200078e020e */
[----:B------:R-:W-:-:S02]  /*0df0*/  LOP3.LUT R9, R9, 0xffffffc0, RZ, 0xc0, !PT ;  /* 0xffffffc009097812 */ /* 0x000fc400078ec0ff */
[----:B------:R-:W-:Y:S02]  /*0e00*/  LOP3.LUT R13, R13, 0xffffffc0, RZ, 0xc0, !PT ;  /* 0xffffffc00d0d7812 */ /* 0x000fe400078ec0ff */
[----:B------:R-:W-:Y:S01]  /*0e10*/  LEA.HI R7, R7, R10, RZ, 0x3 ;  /* 0x0000000a07077211 */ /* 0x000fe200078f18ff */
[----:B------:R-:W-:Y:S01]  /*0e20*/  IMAD.IADD R19, R4, 0x1, -R9 ;  /* 0x0000000104137824 */ /* 0x000fe200078e0a09 */
[----:B------:R-:W-:Y:S01]  /*0e30*/  ISETP.GE.AND P1, PT, R17, c[0x0][0x17c], PT ;  /* 0x00005f0011007a0c */ /* 0x000fe20003f26270 */
[----:B------:R-:W-:Y:S01]  /*0e40*/  IMAD.IADD R22, R8, 0x1, -R13 ;  /* 0x0000000108167824 */ /* 0x000fe200078e0a0d */
[----:B------:R-:W-:Y:S01]  /*0e50*/  SHF.R.S32.HI R15, RZ, 0x3, R7 ;  /* 0x00000003ff0f7819 */ /* 0x000fe20000011407 */
[C---:B------:R-:W-:Y:S01]  /*0e60*/  IMAD.IADD R21, R133.reuse, 0x1, R19 ;  /* 0x0000000185157824 */ /* 0x040fe200078e0213 */
[----:B------:R-:W-:Y:S01]  /*0e70*/  IADD3 R2, R10, 0x60, RZ ;  /* 0x000000600a027810 */ /* 0x000fe20007ffe0ff */
[----:B------:R-:W-:Y:S01]  /*0e80*/  IMAD.IADD R24, R133, 0x1, R22 ;  /* 0x0000000185187824 */ /* 0x000fe200078e0216 */
[----:B------:R-:W-:-:S02]  /*0e90*/  ISETP.GE.OR P1, PT, R15, c[0x0][0x180], P1 ;  /* 0x000060000f007a0c */ /* 0x000fc40000f26670 */
[----:B------:R-:W-:Y:S01]  /*0ea0*/  SHF.R.S32.HI R18, RZ, 0x3, R6 ;  /* 0x00000003ff127819 */ /* 0x000fe20000011406 */
[----:B------:R-:W-:Y:S01]  /*0eb0*/  IMAD.SHL.U32 R7, R2, 0x8, RZ ;  /* 0x0000000802077824 */ /* 0x000fe200078e00ff */
[----:B------:R-:W-:Y:S02]  /*0ec0*/  ISETP.GE.AND P0, PT, R21, c[0x0][0x17c], PT ;  /* 0x00005f0015007a0c */ /* 0x000fe40003f06270 */
[----:B------:R-:W-:Y:S02]  /*0ed0*/  SHF.R.S32.HI R20, RZ, 0x3, R11 ;  /* 0x00000003ff147819 */ /* 0x000fe4000001140b */
[----:B------:R-:W-:Y:S02]  /*0ee0*/  ISETP.GE.AND P2, PT, R24, c[0x0][0x17c], PT ;  /* 0x00005f0018007a0c */ /* 0x000fe40003f46270 */
[----:B------:R-:W-:Y:S02]  /*0ef0*/  SHF.R.S32.HI R4, RZ, 0x1f, R7 ;  /* 0x0000001fff047819 */ /* 0x000fe40000011407 */
[----:B------:R-:W-:-:S02]  /*0f00*/  ISETP.GE.OR P0, PT, R18, c[0x0][0x180], P0 ;  /* 0x0000600012007a0c */ /* 0x000fc40000706670 */
[----:B------:R-:W-:Y:S02]  /*0f10*/  ISETP.GE.OR P2, PT, R20, c[0x0][0x180], P2 ;  /* 0x0000600014007a0c */ /* 0x000fe40001746670 */
[----:B------:R-:W-:Y:S01]  /*0f20*/  LEA.HI R6, R4, R7, RZ, 0x6 ;  /* 0x0000000704067211 */ /* 0x000fe200078f30ff */
[----:B------:R-:W-:Y:S01]  /*0f30*/  @!P1 IMAD R4, R15, c[0x0][0x17c], RZ ;  /* 0x00005f000f049a24 */ /* 0x000fe200078e02ff */
[----:B------:R-:W-:Y:S02]  /*0f40*/  @!P1 SHF.R.S32.HI R9, RZ, 0x1f, R17 ;  /* 0x0000001fff099819 */ /* 0x000fe40000011411 */
[----:B------:R-:W-:Y:S02]  /*0f50*/  LOP3.LUT R6, R6, 0xffffffc0, RZ, 0xc0, !PT ;  /* 0xffffffc006067812 */ /* 0x000fe400078ec0ff */
[----:B------:R-:W-:Y:S02]  /*0f60*/  @!P1 IADD3 R13, P3, R17, R4, RZ ;  /* 0x00000004110d9210 */ /* 0x000fe40007f7e0ff */
[----:B------:R-:W-:Y:S01]  /*0f70*/  SHF.R.S32.HI R5, RZ, 0x1f, R2 ;  /* 0x0000001fff057819 */ /* 0x000fe20000011402 */
[----:B------:R-:W-:Y:S01]  /*0f80*/  IMAD.IADD R17, R7, 0x1, -R6 ;  /* 0x0000000107117824 */ /* 0x000fe200078e0a06 */
[----:B------:R-:W-:Y:S01]  /*0f90*/  @!P1 LEA.HI.X.SX32 R16, R4, R9, 0x1, P3 ;  /* 0x0000000904109211 */ /* 0x000fe200018f0eff */
[----:B------:R-:W-:Y:S01]  /*0fa0*/  @!P0 IMAD R6, R18, c[0x0][0x17c], RZ ;  /* 0x00005f0012068a24 */ /* 0x000fe200078e02ff */
[----:B------:R-:W-:Y:S01]  /*0fb0*/  LEA.HI R12, R5, R2, RZ, 0x3 ;  /* 0x00000002050c7211 */ /* 0x000fe200078f18ff */
[----:B------:R-:W-:Y:S01]  /*0fc0*/  @!P2 IMAD R7, R20, c[0x0][0x17c], RZ ;  /* 0x00005f001407aa24 */ /* 0x000fe200078e02ff */
[----:B------:R-:W-:Y:S01]  /*0fd0*/  @!P1 LEA R4, P3, R13, c[0x0][0x168], 0x1 ;  /* 0x00005a000d049a11 */ /* 0x000fe200078608ff */
[----:B------:R-:W-:Y:S01]  /*0fe0*/  @!P1 IMAD R2, R15, 0x48, R14 ;  /* 0x000000480f029824 */ /* 0x000fe200078e020e */
[----:B------:R-:W-:Y:S01]  /*0ff0*/  @!P0 SHF.R.S32.HI R9, RZ, 0x1f, R21 ;  /* 0x0000001fff098819 */ /* 0x000fe20000011415 */
[----:B------:R-:W-:Y:S01]  /*1000*/  @!P0 IMAD R11, R18, 0x48, R19 ;  /* 0x00000048120b8824 */ /* 0x000fe200078e0213 */
[----:B------:R-:W-:Y:S01]  /*1010*/  @!P0 IADD3 R15, P4, R21, R6, RZ ;  /* 0x00000006150f8210 */ /* 0x000fe20007f9e0ff */
[----:B------:R-:W-:Y:S01]  /*1020*/  IMAD.IADD R19, R133, 0x1, R17 ;  /* 0x0000000185137824 */ /* 0x000fe200078e0211 */
[----:B------:R-:W-:Y:S01]  /*1030*/  @!P2 SHF.R.S32.HI R8, RZ, 0x1f, R24 ;  /* 0x0000001fff08a819 */ /* 0x000fe20000011418 */
[----:B------:R-:W-:Y:S01]  /*1040*/  @!P0 IMAD.SHL.U32 R11, R11, 0x2, RZ ;  /* 0x000000020b0b8824 */ /* 0x000fe200078e00ff */
[----:B------:R-:W-:-:S02]  /*1050*/  @!P2 IADD3 R14, P5, R24, R7, RZ ;  /* 0x00000007180ea210 */ /* 0x000fc40007fbe0ff */
[----:B------:R-:W-:Y:S01]  /*1060*/  @!P1 LEA.HI.X R5, R13, c[0x0][0x16c], R16, 0x1, P3 ;  /* 0x00005b000d059a11 */ /* 0x000fe200018f0c10 */
[----:B------:R-:W-:Y:S01]  /*1070*/  @!P1 IMAD.SHL.U32 R13, R2, 0x2, RZ ;  /* 0x00000002020d9824 */ /* 0x000fe200078e00ff */
[----:B------:R-:W-:Y:S01]  /*1080*/  @!P0 LEA.HI.X.SX32 R16, R6, R9, 0x1, P4 ;  /* 0x0000000906108211 */ /* 0x000fe200020f0eff */
[----:B------:R-:W-:Y:S01]  /*1090*/  @!P2 IMAD R2, R20, 0x48, R22 ;  /* 0x000000481402a824 */ /* 0x000fe200078e0216 */
[----:B------:R-:W-:Y:S02]  /*10a0*/  @!P2 LEA.HI.X.SX32 R9, R7, R8, 0x1, P5 ;  /* 0x000000080709a211 */ /* 0x000fe400028f0eff */
[C---:B------:R-:W-:Y:S01]  /*10b0*/  @!P0 LEA R6, P3, R15.reuse, c[0x0][0x168], 0x1 ;  /* 0x00005a000f068a11 */ /* 0x040fe200078608ff */
[----:B------:R-:W-:Y:S01]  /*10c0*/  @!PT LDS RZ, [RZ] ;  /* 0x00000000fffff984 */ /* 0x000fe20000000800 */
[----:B------:R-:W-:Y:S01]  /*10d0*/  @!PT LDS RZ, [RZ] ;  /* 0x00000000fffff984 */ /* 0x000fe20000000800 */
[----:B------:R-:W-:Y:S01]  /*10e0*/  @!PT LDS RZ, [RZ] ;  /* 0x00000000fffff984 */ /* 0x000fe20000000800 */
[----:B------:R1:W-:Y:S01]  /*10f0*/  @!P1 LDGSTS.E.128 [R13+0x5080], [R4.64] ;  /* 0x05080000040d9fae */ /* 0x0003e2000b921c44 */
[----:B------:R-:W-:Y:S02]  /*1100*/  @!P2 LEA R8, P4, R14, c[0x0][0x168], 0x1 ;  /* 0x00005a000e08aa11 */ /* 0x000fe400078808ff */
[----:B------:R-:W-:Y:S01]  /*1110*/  @!P0 LEA.HI.X R7, R15, c[0x0][0x16c], R16, 0x1, P3 ;  /* 0x00005b000f078a11 */ /* 0x000fe200018f0c10 */
[----:B------:R-:W-:Y:S01]  /*1120*/  @!P2 IMAD.SHL.U32 R15, R2, 0x2, RZ ;  /* 0x00000002020fa824 */ /* 0x000fe200078e00ff */
[----:B------:R-:W-:-:S02]  /*1130*/  @!P2 LEA.HI.X R9, R14, c[0x0][0x16c], R9, 0x1, P4 ;  /* 0x00005b000e09aa11 */ /* 0x000fc400020f0c09 */
[----:B------:R-:W-:Y:S01]  /*1140*/  SHF.R.S32.HI R12, RZ, 0x3, R12 ;  /* 0x00000003ff0c7819 */ /* 0x000fe2000001140c */
[----:B------:R1:W-:Y:S01]  /*1150*/  @!P0 LDGSTS.E.128 [R11+0x5080], [R6.64] ;  /* 0x05080000060b8fae */ /* 0x0003e2000b921c44 */
[----:B------:R-:W-:Y:S02]  /*1160*/  ISETP.GE.AND P1, PT, R19, c[0x0][0x17c], PT ;  /* 0x00005f0013007a0c */ /* 0x000fe40003f26270 */
[----:B------:R-:W-:Y:S01]  /*1170*/  ISETP.GE.AND P0, PT, R10, 0x80, PT ;  /* 0x000000800a00780c */ /* 0x000fe20003f06270 */
[----:B------:R1:W-:Y:S01]  /*1180*/  @!P2 LDGSTS.E.128 [R15+0x5080], [R8.64] ;  /* 0x05080000080fafae */ /* 0x0003e2000b921c44 */
[----:B------:R-:W-:Y:S02]  /*1190*/  ISETP.GE.OR P1, PT, R12, c[0x0][0x180], P1 ;  /* 0x000060000c007a0c */ /* 0x000fe40000f26670 */
[----:B------:R-:W-:-:S11]  /*11a0*/  IADD3 R10, R10, 0x80, RZ ;  /* 0x000000800a0a7810 */ /* 0x000fd60007ffe0ff */
[----:B------:R-:W-:Y:S05]  /*11b0*/  @P1 BRA `(.L_x_21) ;  /* 0x0000009000001947 */ /* 0x000fea0003800000 */
[C---:B-1----:R-:W-:Y:S01]  /*11c0*/  IMAD R4, R12.reuse, c[0x0][0x17c], RZ ;  /* 0x00005f000c047a24 */ /* 0x042fe200078e02ff */
[----:B------:R-:W-:Y:S01]  /*11d0*/  SHF.R.S32.HI R5, RZ, 0x1f, R19 ;  /* 0x0000001fff057819 */ /* 0x000fe20000011413 */
[----:B------:R-:W-:-:S03]  /*11e0*/  IMAD R2, R12, 0x48, R17 ;  /* 0x000000480c027824 */ /* 0x000fc600078e0211 */
[----:B------:R-:W-:Y:S01]  /*11f0*/  IADD3 R6, P1, R19, R4, RZ ;  /* 0x0000000413067210 */ /* 0x000fe20007f3e0ff */
[----:B------:R-:W-:-:S03]  /*1200*/  IMAD.SHL.U32 R7, R2, 0x2, RZ ;  /* 0x0000000202077824 */ /* 0x000fc600078e00ff */
[----:B------:R-:W-:Y:S02]  /*1210*/  LEA.HI.X.SX32 R5, R4, R5, 0x1, P1 ;  /* 0x0000000504057211 */ /* 0x000fe400008f0eff */
[----:B------:R-:W-:-:S04]  /*1220*/  LEA R4, P1, R6, c[0x0][0x168], 0x1 ;  /* 0x00005a0006047a11 */ /* 0x000fc800078208ff */
[----:B------:R-:W-:-:S05]  /*1230*/  LEA.HI.X R5, R6, c[0x0][0x16c], R5, 0x1, P1 ;  /* 0x00005b0006057a11 */ /* 0x000fca00008f0c05 */
[----:B------:R1:W-:Y:S04]  /*1240*/  LDGSTS.E.128 [R7+0x5080], [R4.64] ;  /* 0x0508000004077fae */ /* 0x0003e8000b921c44 */
.L_x_21:
[----:B-1----:R-:W-:Y:S05]  /*1250*/  BSYNC B2 ;  /* 0x0000000000027941 */ /* 0x002fea0003800000 */
.L_x_20:
[----:B------:R-:W-:Y:S05]  /*1260*/  @!P0 BRA `(.L_x_22) ;  /* 0xfffffa4000008947 */ /* 0x000fea000383ffff */
.L_x_14:
[----:B------:R-:W-:Y:S05]  /*1270*/  BSYNC B1 ;  /* 0x0000000000017941 */ /* 0x000fea0003800000 */
.L_x_13:
[----:B------:R-:W0:Y:S02]  /*1280*/  LDGDEPBAR ;  /* 0x00000000000079af */ /* 0x000e240000000000 */
.L_x_2:
[----:B------:R-:W-:-:S04]  /*1290*/  DEPBAR.LE SB0, 0x0 ;  /* 0x000080000000791a */ /* 0x000fc80000000000 */
.L_x_1:
[----:B------:R-:W-:Y:S05]  /*12a0*/  BSYNC B0 ;  /* 0x0000000000007941 */ /* 0x000fea0003800000 */
.L_x_0:
[----:B------:R-:W-:Y:S01]  /*12b0*/  IMAD.MOV.U32 R2, RZ, RZ, c[0x0][0x180] ;  /* 0x00006000ff027624 */ /* 0x000fe200078e00ff */
[----:B------:R-:W-:Y:S01]  /*12c0*/  BAR.SYNC.DEFER_BLOCKING 0x0 ;  /* 0x0000000000007b1d */ /* 0x000fe20000010000 */
[----:B------:R-:W-:Y:S01]  /*12d0*/  IMAD.MOV.U32 R98, RZ, RZ, RZ ;  /* 0x000000ffff627224 */ /* 0x000fe200078e00ff */
[----:B------:R-:W-:Y:S01]  /*12e0*/  CS2R R100, SRZ ;  /* 0x0000000000647805 */ /* 0x000fe2000001ff00 */
[----:B------:R-:W-:Y:S01]  /*12f0*/  IMAD.MOV.U32 R102, RZ, RZ, RZ ;  /* 0x000000ffff667224 */ /* 0x000fe200078e00ff */
[----:B------:R-:W-:Y:S01]  /*1300*/  ISETP.GE.AND P0, PT, R2, 0x1, PT ;  /* 0x000000010200780c */ /* 0x000fe20003f06270 */
[----:B------:R-:W-:Y:S01]  /*1310*/  CS2R R104, SRZ ;  /* 0x0000000000687805 */ /* 0x000fe2000001ff00 */
[----:B------:R-:W-:Y:S01]  /*1320*/  IMAD.MOV.U32 R106, RZ, RZ, RZ ;  /* 0x000000ffff6a7224 */ /* 0x000fe200078e00ff */
        /* <DEDUP_REMOVED lines=11> */
[----:B------:R-:W-:Y:S05]  /*13e0*/  @!P0 BRA `(.L_x_23) ;  /* 0x000020d000008947 */ /* 0x000fea0003800000 */
[C---:B------:R-:W-:Y:S01]  /*13f0*/  IADD3 R8, R0.reuse, 0x20, RZ ;  /* 0x0000002000087810 */ /* 0x040fe20007ffe0ff */
[----:B------:R-:W-:Y:S01]  /*1400*/  IMAD.SHL.U32 R6, R0, 0x8, RZ ;  /* 0x0000000800067824 */ /* 0x000fe200078e00ff */
[----:B------:R-:W-:Y:S01]  /*1410*/  IADD3 R2, R2, 0x1f, RZ ;  /* 0x0000001f02027810 */ /* 0x000fe20007ffe0ff */
[----:B------:R-:W-:Y:S01]  /*1420*/  IMAD.MOV.U32 R98, RZ, RZ, RZ ;  /* 0x000000ffff627224 */ /* 0x000fe200078e00ff */
[----:B------:R-:W-:Y:S01]  /*1430*/  SHF.R.S32.HI R9, RZ, 0x1f, R8 ;  /* 0x0000001fff097819 */ /* 0x000fe20000011408 */
[----:B------:R-:W-:Y:S01]  /*1440*/  CS2R R100, SRZ ;  /* 0x0000000000647805 */ /* 0x000fe2000001ff00 */
[----:B-1----:R-:W-:Y:S01]  /*1450*/  SHF.R.S32.HI R7, RZ, 0x1f, R2 ;  /* 0x0000001fff077819 */ /* 0x002fe20000011402 */
[----:B------:R-:W-:Y:S01]  /*1460*/  IMAD.MOV.U32 R102, RZ, RZ, RZ ;  /* 0x000000ffff667224 */ /* 0x000fe200078e00ff */
[----:B------:R-:W-:Y:S01]  /*1470*/  IADD3 R4, R0, 0x40, RZ ;  /* 0x0000004000047810 */ /* 0x000fe20007ffe0ff */
[----:B------:R-:W-:Y:S01]  /*1480*/  CS2R R104, SRZ ;  /* 0x0000000000687805 */ /* 0x000fe2000001ff00 */
[----:B------:R-:W-:Y:S01]  /*1490*/  SHF.R.S32.HI R5, RZ, 0x1f, R6 ;  /* 0x0000001fff057819 */ /* 0x000fe20000011406 */
[----:B------:R-:W-:Y:S01]  /*14a0*/  IMAD.MOV.U32 R106, RZ, RZ, RZ ;  /* 0x000000ffff6a7224 */ /* 0x000fe200078e00ff */
[CC--:B------:R-:W-:Y:S01]  /*14b0*/  LEA.HI R18, R9.reuse, R8.reuse, RZ, 0x2 ;  /* 0x0000000809127211 */ /* 0x0c0fe200078f10ff */
[----:B------:R-:W-:Y:S01]  /*14c0*/  IMAD.SHL.U32 R10, R4, 0x8, RZ ;  /* 0x00000008040a7824 */ /* 0x000fe200078e00ff */
[----:B------:R-:W-:Y:S01]  /*14d0*/  LEA.HI R17, R9, R8, RZ, 0x3 ;  /* 0x0000000809117211 */ /* 0x000fe200078f18ff */
[----:B------:R-:W-:Y:S01]  /*14e0*/  IMAD.SHL.U32 R8, R8, 0x8, RZ ;  /* 0x0000000808087824 */ /* 0x000fe200078e00ff */
[----:B------:R-:W-:Y:S01]  /*14f0*/  LEA.HI R23, R7, R2, RZ, 0x5 ;  /* 0x0000000207177211 */ /* 0x000fe200078f28ff */
[----:B------:R-:W-:Y:S01]  /*1500*/  CS2R R108, SRZ ;  /* 0x00000000006c7805 */ /* 0x000fe2000001ff00 */
[CC--:B------:R-:W-:Y:S01]  /*1510*/  LEA.HI R2, R5.reuse, R6.reuse, RZ, 0x5 ;  /* 0x0000000605027211 */ /* 0x0c0fe200078f28ff */
[----:B------:R-:W-:Y:S01]  /*1520*/  IMAD.MOV.U32 R110, RZ, RZ, RZ ;  /* 0x000000ffff6e7224 */ /* 0x000fe200078e00ff */
[----:B------:R-:W-:Y:S01]  /*1530*/  LEA.HI R7, R5, R6, RZ, 0x6 ;  /* 0x0000000605077211 */ /* 0x000fe200078f30ff */
[----:B------:R-:W-:Y:S01]  /*1540*/  CS2R R112, SRZ ;  /* 0x0000000000707805 */ /* 0x000fe2000001ff00 */
[----:B------:R-:W-:Y:S01]  /*1550*/  SHF.R.S32.HI R9, RZ, 0x1f, R8 ;  /* 0x0000001fff097819 */ /* 0x000fe20000011408 */
[----:B------:R-:W-:Y:S01]  /*1560*/  IMAD.MOV.U32 R114, RZ, RZ, RZ ;  /* 0x000000ffff727224 */ /* 0x000fe200078e00ff */
[----:B------:R-:W-:Y:S01]  /*1570*/  LOP3.LUT R5, R2, 0xffffffe0, RZ, 0xc0, !PT ;  /* 0xffffffe002057812 */ /* 0x000fe200078ec0ff */
[----:B------:R-:W-:Y:S01]  /*1580*/  CS2R R118, SRZ ;  /* 0x0000000000767805 */ /* 0x000fe2000001ff00 */
[----:B------:R-:W-:Y:S01]  /*1590*/  LOP3.LUT R7, R7, 0xffffffc0, RZ, 0xc0, !PT ;  /* 0xffffffc007077812 */ /* 0x000fe200078ec0ff */
[----:B------:R-:W-:Y:S01]  /*15a0*/  IMAD.MOV.U32 R120, RZ, RZ, RZ ;  /* 0x000000ffff787224 */ /* 0x000fe200078e00ff */
[----:B------:R-:W-:Y:S01]  /*15b0*/  SHF.R.S32.HI R11, RZ, 0x1f, R10 ;  /* 0x0000001fff0b7819 */ /* 0x000fe2000001140a */
[C---:B------:R-:W-:Y:S01]  /*15c0*/  IMAD.IADD R5, R6.reuse, 0x1, -R5 ;  /* 0x0000000106057824 */ /* 0x040fe200078e0a05 */
[CC--:B------:R-:W-:Y:S01]  /*15d0*/  LEA.HI R2, R9.reuse, R8.reuse, RZ, 0x5 ;  /* 0x0000000809027211 */ /* 0x0c0fe200078f28ff */
[----:B------:R-:W-:Y:S01]  /*15e0*/  IMAD.IADD R6, R6, 0x1, -R7 ;  /* 0x0000000106067824 */ /* 0x000fe200078e0a07 */
[----:B------:R-:W-:Y:S01]  /*15f0*/  LEA.HI R9, R9, R8, RZ, 0x6 ;  /* 0x0000000809097211 */ /* 0x000fe200078f30ff */
[----:B------:R-:W-:Y:S01]  /*1600*/  CS2R R116, SRZ ;  /* 0x0000000000747805 */ /* 0x000fe2000001ff00 */
[CC--:B------:R-:W-:Y:S01]  /*1610*/  LEA.HI R12, R11.reuse, R10.reuse, RZ, 0x5 ;  /* 0x0000000a0b0c7211 */ /* 0x0c0fe200078f28ff */
[----:B------:R-:W-:Y:S01]  /*1620*/  IMAD.MOV.U32 R54, RZ, RZ, RZ ;  /* 0x000000ffff367224 */ /* 0x000fe200078e00ff */
[----:B------:R-:W-:Y:S01]  /*1630*/  LEA.HI R13, R11, R10, RZ, 0x6 ;  /* 0x0000000a0b0d7211 */ /* 0x000fe200078f30ff */
[----:B------:R-:W-:Y:S01]  /*1640*/  CS2R R126, SRZ ;  /* 0x00000000007e7805 */ /* 0x000fe2000001ff00 */
[----:B------:R-:W-:Y:S01]  /*1650*/  LOP3.LUT R7, R2, 0xffffffe0, RZ, 0xc0, !PT ;  /* 0xffffffe002077812 */ /* 0x000fe200078ec0ff */
[----:B------:R-:W-:Y:S01]  /*1660*/  IMAD.MOV.U32 R124, RZ, RZ, RZ ;  /* 0x000000ffff7c7224 */ /* 0x000fe200078e00ff */
[----:B------:R-:W-:Y:S01]  /*1670*/  LOP3.LUT R9, R9, 0xffffffc0, RZ, 0xc0, !PT ;  /* 0xffffffc009097812 */ /* 0x000fe200078ec0ff */
[----:B------:R-:W-:Y:S01]  /*1680*/  CS2R R122, SRZ ;  /* 0x00000000007a7805 */ /* 0x000fe2000001ff00 */
[----:B------:R-:W-:Y:S01]  /*1690*/  LOP3.LUT R11, R12, 0xffffffe0, RZ, 0xc0, !PT ;  /* 0xffffffe00c0b7812 */ /* 0x000fe200078ec0ff */
[C---:B------:R-:W-:Y:S01]  /*16a0*/  IMAD.IADD R7, R8.reuse, 0x1, -R7 ;  /* 0x0000000108077824 */ /* 0x040fe200078e0a07 */
[----:B------:R-:W-:Y:S01]  /*16b0*/  LOP3.LUT R13, R13, 0xffffffc0, RZ, 0xc0, !PT ;  /* 0xffffffc00d0d7812 */ /* 0x000fe200078ec0ff */
[----:B------:R-:W-:Y:S01]  /*16c0*/  IMAD.IADD R8, R8, 0x1, -R9 ;  /* 0x0000000108087824 */ /* 0x000fe200078e0a09 */
[----:B------:R-:W-:Y:S01]  /*16d0*/  SHF.R.S32.HI R19, RZ, 0x1f, R4 ;  /* 0x0000001fff137819 */ /* 0x000fe20000011404 */
[C---:B------:R-:W-:Y:S01]  /*16e0*/  IMAD.IADD R9, R10.reuse, 0x1, -R11 ;  /* 0x000000010a097824 */ /* 0x040fe200078e0a0b */
[CC--:B------:R-:W-:Y:S01]  /*16f0*/  LEA.HI R14, R3.reuse, R0.reuse, RZ, 0x2 ;  /* 0x00000000030e7211 */ /* 0x0c0fe200078f10ff */
[----:B------:R-:W-:Y:S01]  /*1700*/  IMAD.IADD R10, R10, 0x1, -R13 ;  /* 0x000000010a0a7824 */ /* 0x000fe200078e0a0d */
[----:B------:R-:W-:Y:S01]  /*1710*/  LEA.HI R13, R3, R0, RZ, 0x3 ;  /* 0x00000000030d7211 */ /* 0x000fe200078f18ff */
[----:B------:R-:W-:Y:S01]  /*1720*/  IMAD.MOV.U32 R12, RZ, RZ, RZ ;  /* 0x000000ffff0c7224 */ /* 0x000fe200078e00ff */
[----:B------:R-:W-:Y:S01]  /*1730*/  LEA.HI R20, R19, R4, RZ, 0x2 ;  /* 0x0000000413147211 */ /* 0x000fe200078f10ff */
[C---:B------:R-:W-:Y:S01]  /*1740*/  IMAD.IADD R95, R133.reuse, 0x1, R6 ;  /* 0x00000001855f7824 */ /* 0x040fe200078e0206 */
[C---:B------:R-:W-:Y:S01]  /*1750*/  IMNMX R3, R0.reuse, 0x1e0, !PT ;  /* 0x000001e000037817 */ /* 0x040fe20007800200 */
[----:B------:R-:W-:Y:S01]  /*1760*/  IMAD.IADD R2, R133, 0x1, R8 ;  /* 0x0000000185027824 */ /* 0x000fe200078e0208 */
[----:B------:R-:W-:-:S02]  /*1770*/  IMNMX R15, R0, 0xe0, !PT ;  /* 0x000000e0000f7817 */ /* 0x000fc40007800200 */
[----:B------:R-:W-:Y:S02]  /*1780*/  SHF.R.S32.HI R14, RZ, 0x2, R14 ;  /* 0x00000002ff0e7819 */ /* 0x000fe4000001140e */
[----:B------:R-:W-:Y:S02]  /*1790*/  SHF.R.S32.HI R18, RZ, 0x2, R18 ;  /* 0x00000002ff127819 */ /* 0x000fe40000011412 */
[----:B------:R-:W-:Y:S01]  /*17a0*/  SHF.R.S32.HI R20, RZ, 0x2, R20 ;  /* 0x00000002ff147819 */ /* 0x000fe20000011414 */
[----:B------:R-:W-:Y:S01]  /*17b0*/  IMAD.IADD R16, R135, 0x1, R14 ;  /* 0x0000000187107824 */ /* 0x000fe200078e020e */
[C---:B------:R-:W-:Y:S01]  /*17c0*/  IADD3 R130, -R0.reuse, 0x1f, R3 ;  /* 0x0000001f00827810 */ /* 0x040fe20007ffe103 */
[----:B------:R-:W-:Y:S01]  /*17d0*/  IMAD.IADD R3, R133, 0x1, R10 ;  /* 0x0000000185037824 */ /* 0x000fe200078e020a */
[----:B------:R-:W-:Y:S01]  /*17e0*/  IADD3 R15, -R0, 0x1f, R15 ;  /* 0x0000001f000f7810 */ /* 0x000fe20007ffe10f */
[----:B------:R-:W-:Y:S01]  /*17f0*/  IMAD.IADD R92, R135, 0x1, R20 ;  /* 0x00000001875c7824 */ /* 0x000fe200078e0214 */
[----:B------:R-:W-:Y:S01]  /*1800*/  LEA.HI R21, R19, R4, RZ, 0x3 ;  /* 0x0000000413157211 */ /* 0x000fe200078f18ff */
[----:B------:R-:W-:Y:S01]  /*1810*/  IMAD R94, R16, c[0x0][0x180], RZ ;  /* 0x00006000105e7a24 */ /* 0x000fe200078e02ff */
[----:B------:R-:W-:Y:S01]  /*1820*/  SHF.R.S32.HI R19, RZ, 0x5, R23 ;  /* 0x00000005ff137819 */ /* 0x000fe20000011417 */
[----:B------:R-:W-:Y:S01]  /*1830*/  IMAD.IADD R23, R135, 0x1, R18 ;  /* 0x0000000187177824 */ /* 0x000fe200078e0212 */
[----:B------:R-:W-:Y:S01]  /*1840*/  LEA.HI R22, R130, 0x1, RZ, 0x1b ;  /* 0x0000000182167811 */ /* 0x000fe200078fd8ff */
[----:B------:R-:W-:Y:S01]  /*1850*/  IMAD R97, R92, c[0x0][0x180], RZ ;  /* 0x000060005c617a24 */ /* 0x000fe200078e02ff */
[----:B------:R-:W-:Y:S01]  /*1860*/  LEA.HI R93, R15, 0x1, RZ, 0x1b ;  /* 0x000000010f5d7811 */ /* 0x000fe200078fd8ff */
[----:B------:R-:W-:Y:S01]  /*1870*/  IMAD R96, R23, c[0x0][0x180], RZ ;  /* 0x0000600017607a24 */ /* 0x000fe200078e02ff */
[----:B------:R-:W-:-:S02]  /*1880*/  IADD3 R11, R0, 0x60, RZ ;  /* 0x00000060000b7810 */ /* 0x000fc40007ffe0ff */
[----:B------:R-:W-:Y:S02]  /*1890*/  SHF.R.S32.HI R13, RZ, 0x3, R13 ;  /* 0x00000003ff0d7819 */ /* 0x000fe4000001140d */
[----:B------:R-:W-:Y:S02]  /*18a0*/  SHF.R.S32.HI R17, RZ, 0x3, R17 ;  /* 0x00000003ff117819 */ /* 0x000fe40000011411 */
[----:B------:R-:W-:Y:S02]  /*18b0*/  SHF.R.S32.HI R21, RZ, 0x3, R21 ;  /* 0x00000003ff157819 */ /* 0x000fe40000011415 */
[----:B------:R-:W-:Y:S02]  /*18c0*/  LOP3.LUT R22, R22, 0x3, RZ, 0xc0, !PT ;  /* 0x0000000316167812 */ /* 0x000fe400078ec0ff */
[----:B------:R-:W-:Y:S02]  /*18d0*/  LOP3.LUT R93, R93, 0x3, RZ, 0xc0, !PT ;  /* 0x000000035d5d7812 */ /* 0x000fe400078ec0ff */
.L_x_49:
[----:B------:R-:W-:-:S13]  /*18e0*/  ISETP.GE.AND P0, PT, R0, 0x20, PT ;  /* 0x000000200000780c */ /* 0x000fda0003f06270 */
[----:B-1----:R-:W-:Y:S05]  /*18f0*/  @!P0 BRA `(.L_x_24) ;  /* 0x000005c000008947 */ /* 0x002fea0003800000 */
[----:B------:R-:W1:Y:S01]  /*1900*/  S2R R28, SR_LANEID ;  /* 0x00000000001c7919 */ /* 0x000e620000000000 */
[----:B------:R-:W-:Y:S01]  /*1910*/  LOP3.LUT R24, R12, 0x1, RZ, 0xc0, !PT ;  /* 0x000000010c187812 */ /* 0x000fe200078ec0ff */
[----:B------:R-:W-:Y:S01]  /*1920*/  IMAD.MOV.U32 R29, RZ, RZ, 0x2800 ;  /* 0x00002800ff1d7424 */ /* 0x000fe200078e00ff */
[----:B------:R-:W-:Y:S03]  /*1930*/  WARPSYNC 0xffffffff ;  /* 0xffffffff00007948 */ /* 0x000fe60003800000 */
[C---:B------:R-:W-:Y:S02]  /*1940*/  IMAD R32, R24.reuse, 0x1200, RZ ;  /* 0x0000120018207824 */ /* 0x040fe400078e02ff */
[----:B------:R-:W-:-:S03]  /*1950*/  IMAD R26, R24, R29, 0x80 ;  /* 0x00000080181a7424 */ /* 0x000fc600078e021d */
[C---:B------:R-:W-:Y:S01]  /*1960*/  IADD3 R24, R32.reuse, 0x5080, RZ ;  /* 0x0000508020187810 */ /* 0x040fe20007ffe0ff */
[----:B------:R-:W-:Y:S01]  /*1970*/  IMAD R33, R131, 0xd20, R26 ;  /* 0x00000d2083217824 */ /* 0x000fe200078e021a */
[----:B------:R-:W-:Y:S02]  /*1980*/  IADD3 R36, R32, 0x50c0, RZ ;  /* 0x000050c020247810 */ /* 0x000fe40007ffe0ff */
[--C-:B-1----:R-:W-:Y:S02]  /*1990*/  SHF.R.U32.HI R25, RZ, 0x3, R28.reuse ;  /* 0x00000003ff197819 */ /* 0x102fe4000001161c */
[----:B------:R-:W-:Y:S02]  /*19a0*/  LOP3.LUT R27, R28, 0x7, RZ, 0xc0, !PT ;  /* 0x000000071c1b7812 */ /* 0x000fe400078ec0ff */
[----:B------:R-:W-:Y:S01]  /*19b0*/  SHF.R.U32.HI R28, RZ, 0x4, R28 ;  /* 0x00000004ff1c7819 */ /* 0x000fe2000001161c */
[----:B------:R-:W-:-:S04]  /*19c0*/  IMAD.SHL.U32 R30, R25, 0x8, RZ ;  /* 0x00000008191e7824 */ /* 0x000fc800078e00ff */
[----:B------:R-:W-:Y:S01]  /*19d0*/  IMAD.SHL.U32 R28, R28, 0x8, RZ ;  /* 0x000000081c1c7824 */ /* 0x000fe200078e00ff */
[----:B------:R-:W-:-:S05]  /*19e0*/  LOP3.LUT R27, R30, 0x8, R27, 0xe2, !PT ;  /* 0x000000081e1b7812 */ /* 0x000fca00078ee21b */
[C-C-:B------:R-:W-:Y:S02]  /*19f0*/  IMAD R34, R27.reuse, 0x28, R28.reuse ;  /* 0x000000281b227824 */ /* 0x140fe400078e021c */
[----:B------:R-:W-:Y:S02]  /*1a00*/  IMAD R35, R27, 0x48, R28 ;  /* 0x000000481b237824 */ /* 0x000fe400078e021c */
[----:B------:R-:W-:Y:S02]  /*1a10*/  IMAD.U32 R80, R34, 0x2, R33 ;  /* 0x0000000222507824 */ /* 0x000fe400078e0021 */
[C---:B------:R-:W-:Y:S01]  /*1a20*/  IMAD.U32 R76, R35.reuse, 0x2, R24 ;  /* 0x00000002234c7824 */ /* 0x040fe200078e0018 */
[----:B------:R-:W-:Y:S01]  /*1a30*/  IADD3 R24, R32, 0x50a0, RZ ;  /* 0x000050a020187810 */ /* 0x000fe20007ffe0ff */
[C---:B------:R-:W-:Y:S02]  /*1a40*/  IMAD.U32 R36, R35.reuse, 0x2, R36 ;  /* 0x0000000223247824 */ /* 0x040fe400078e0024 */
[----:B------:R-:W-:Y:S02]  /*1a50*/  LDSM.16.M88.4 R80, [R80] ;  /* 0x000000005050783b */ /* 0x000fe40000000200 */
[----:B------:R-:W-:-:S02]  /*1a60*/  IMAD.U32 R72, R35, 0x2, R24 ;  /* 0x0000000223487824 */ /* 0x000fc400078e0018 */
[----:B------:R-:W1:Y:S04]  /*1a70*/  LDSM.16.MT88.4 R28, [R76] ;  /* 0x000000004c1c783b */ /* 0x000e680000004200 */
[----:B------:R-:W2:Y:S04]  /*1a80*/  LDSM.16.MT88.4 R24, [R72] ;  /* 0x000000004818783b */ /* 0x000ea80000004200 */
[----:B------:R-:W3:Y:S04]  /*1a90*/  LDSM.16.MT88.4 R88, [R36] ;  /* 0x000000002458783b */ /* 0x000ee80000004200 */
[----:B------:R-:W-:Y:S04]  /*1aa0*/  LDSM.16.MT88.4 R76, [R76] ;  /* 0x000000004c4c783b */ /* 0x000fe80000004200 */
[----:B------:R-:W-:Y:S04]  /*1ab0*/  LDSM.16.MT88.4 R72, [R72] ;  /* 0x000000004848783b */ /* 0x000fe80000004200 */
[----:B------:R-:W-:Y:S01]  /*1ac0*/  LDSM.16.MT88.4 R68, [R36] ;  /* 0x000000002444783b */ /* 0x000fe20000004200 */
[C---:B-1----:R-:W-:Y:S07]  /*1ad0*/  HMMA.16816.F16 R122, R80.reuse, R28, R122 ;  /* 0x0000001c507a723c */ /* 0x042fee000000087a */
[----:B------:R-:W-:Y:S01]  /*1ae0*/  IADD3 R28, R32, 0x50e0, RZ ;  /* 0x000050e0201c7810 */ /* 0x000fe20007ffe0ff */
[----:B------:R-:W-:Y:S01]  /*1af0*/  HMMA.16816.F16 R124, R80, R30, R124 ;  /* 0x0000001e507c723c */ /* 0x000fe2000000087c */
[----:B------:R-:W-:-:S05]  /*1b00*/  IADD3 R29, R33, 0x500, RZ ;  /* 0x00000500211d7810 */ /* 0x000fca0007ffe0ff */
[----:B------:R-:W-:Y:S02]  /*1b10*/  IMAD.U32 R29, R34, 0x2, R29 ;  /* 0x00000002221d7824 */ /* 0x000fe400078e001d */
[----:B------:R-:W-:Y:S01]  /*1b20*/  IMAD.U32 R30, R35, 0x2, R28 ;  /* 0x00000002231e7824 */ /* 0x000fe200078e001c */
[C---:B--2---:R-:W-:Y:S01]  /*1b30*/  HMMA.16816.F16 R126, R80.reuse, R24, R126 ;  /* 0x00000018507e723c */ /* 0x044fe2000000087e */
[C---:B------:R-:W-:Y:S01]  /*1b40*/  IADD3 R28, R32.reuse, 0x59c0, RZ ;  /* 0x000059c0201c7810 */ /* 0x040fe20007ffe0ff */
[----:B------:R-:W1:Y:S04]  /*1b50*/  LDSM.16.M88.4 R60, [R29] ;  /* 0x000000001d3c783b */ /* 0x000e680000000200 */
[----:B------:R-:W2:Y:S01]  /*1b60*/  LDSM.16.MT88.4 R84, [R30] ;  /* 0x000000001e54783b */ /* 0x000ea20000004200 */
[C---:B------:R-:W-:Y:S01]  /*1b70*/  IADD3 R25, R33.reuse, 0x20, RZ ;  /* 0x0000002021197810 */ /* 0x040fe20007ffe0ff */
[----:B------:R-:W-:Y:S01]  /*1b80*/  HMMA.16816.F16 R128, R80, R26, R54 ;  /* 0x0000001a5080723c */ /* 0x000fe20000000836 */
[----:B------:R-:W-:Y:S01]  /*1b90*/  IADD3 R33, R33, 0x520, RZ ;  /* 0x0000052021217810 */ /* 0x000fe20007ffe0ff */
[----:B------:R-:W4:Y:S01]  /*1ba0*/  LDSM.16.MT88.4 R64, [R30] ;  /* 0x000000001e40783b */ /* 0x000f220000004200 */
[----:B------:R-:W-:Y:S01]  /*1bb0*/  IADD3 R24, R32, 0x5980, RZ ;  /* 0x0000598020187810 */ /* 0x000fe20007ffe0ff */
[----:B------:R-:W-:-:S02]  /*1bc0*/  IMAD.U32 R40, R34, 0x2, R25 ;  /* 0x0000000222287824 */ /* 0x000fc400078e0019 */
[----:B------:R-:W-:Y:S01]  /*1bd0*/  IMAD.U32 R25, R34, 0x2, R33 ;  /* 0x0000000222197824 */ /* 0x000fe200078e0021 */
[C---:B------:R-:W-:Y:S01]  /*1be0*/  IADD3 R26, R32.reuse, 0x59a0, RZ ;  /* 0x000059a0201a7810 */ /* 0x040fe20007ffe0ff */
[C---:B------:R-:W-:Y:S01]  /*1bf0*/  IMAD.U32 R137, R35.reuse, 0x2, R24 ;  /* 0x0000000223897824 */ /* 0x040fe200078e0018 */
[----:B------:R-:W-:Y:S01]  /*1c00*/  IADD3 R32, R32, 0x59e0, RZ ;  /* 0x000059e020207810 */ /* 0x000fe20007ffe0ff */
[C---:B------:R-:W-:Y:S01]  /*1c10*/  IMAD.U32 R134, R35.reuse, 0x2, R28 ;  /* 0x0000000223867824 */ /* 0x040fe200078e001c */
[----:B---3--:R-:W-:Y:S01]  /*1c20*/  HMMA.16816.F16 R116, R80, R88, R116 ;  /* 0x000000585074723c */ /* 0x008fe20000000874 */
[C---:B------:R-:W-:Y:S01]  /*1c30*/  IMAD.U32 R136, R35.reuse, 0x2, R26 ;  /* 0x0000000223887824 */ /* 0x040fe200078e001a */
[----:B------:R-:W-:Y:S01]  /*1c40*/  LDSM.16.M88.4 R40, [R40] ;  /* 0x000000002828783b */ /* 0x000fe20000000200 */
[----:B------:R-:W-:-:S03]  /*1c50*/  IMAD.U32 R132, R35, 0x2, R32 ;  /* 0x0000000223847824 */ /* 0x000fc600078e0020 */
[----:B------:R-:W3:Y:S02]  /*1c60*/  LDSM.16.MT88.4 R56, [R137] ;  /* 0x000000008938783b */ /* 0x000ee40000004200 */
[----:B------:R-:W-:Y:S02]  /*1c70*/  HMMA.16816.F16 R120, R80, R90, R120 ;  /* 0x0000005a5078723c */ /* 0x000fe40000000878 */
[----:B------:R-:W5:Y:S04]  /*1c80*/  LDSM.16.MT88.4 R52, [R136] ;  /* 0x000000008834783b */ /* 0x000f680000004200 */
[----:B------:R-:W3:Y:S04]  /*1c90*/  LDSM.16.MT88.4 R48, [R134] ;  /* 0x000000008630783b */ /* 0x000ee80000004200 */
[----:B------:R-:W3:Y:S04]  /*1ca0*/  LDSM.16.MT88.4 R44, [R132] ;  /* 0x00000000842c783b */ /* 0x000ee80000004200 */
[----:B------:R-:W-:Y:S01]  /*1cb0*/  LDSM.16.M88.4 R24, [R25] ;  /* 0x000000001918783b */ /* 0x000fe20000000200 */
[----:B-1----:R-:W-:Y:S03]  /*1cc0*/  HMMA.16816.F16 R76, R60, R76, R112 ;  /* 0x0000004c3c4c723c */ /* 0x002fe60000000870 */
[----:B------:R-:W1:Y:S04]  /*1cd0*/  LDSM.16.MT88.4 R36, [R137] ;  /* 0x000000008924783b */ /* 0x000e680000004200 */
[----:B------:R-:W1:Y:S01]  /*1ce0*/  LDSM.16.MT88.4 R32, [R136] ;  /* 0x000000008820783b */ /* 0x000e620000004200 */
[C---:B--2---:R-:W-:Y:S03]  /*1cf0*/  HMMA.16816.F16 R84, R80.reuse, R84, R118 ;  /* 0x000000545054723c */ /* 0x044fe60000000876 */
[----:B------:R-:W2:Y:S04]  /*1d00*/  LDSM.16.MT88.4 R28, [R134] ;  /* 0x00000000861c783b */ /* 0x000ea80000004200 */
[----:B------:R-:W1:Y:S01]  /*1d10*/  LDSM.16.MT88.4 R88, [R132] ;  /* 0x000000008458783b */ /* 0x000e620000004200 */
[----:B------:R-:W-:Y:S08]  /*1d20*/  HMMA.16816.F16 R86, R80, R86, R114 ;  /* 0x000000565056723c */ /* 0x000ff00000000872 */
[C---:B------:R-:W-:Y:S08]  /*1d30*/  HMMA.16816.F16 R78, R60.reuse, R78, R110 ;  /* 0x0000004e3c4e723c */ /* 0x040ff0000000086e */
[C---:B------:R-:W-:Y:S08]  /*1d40*/  HMMA.16816.F16 R72, R60.reuse, R72, R108 ;  /* 0x000000483c48723c */ /* 0x040ff0000000086c */
[C---:B------:R-:W-:Y:S08]  /*1d50*/  HMMA.16816.F16 R74, R60.reuse, R74, R106 ;  /* 0x0000004a3c4a723c */ /* 0x040ff0000000086a */
[C---:B------:R-:W-:Y:S08]  /*1d60*/  HMMA.16816.F16 R68, R60.reuse, R68, R104 ;  /* 0x000000443c44723c */ /* 0x040ff00000000868 */
[C---:B------:R-:W-:Y:S08]  /*1d70*/  HMMA.16816.F16 R70, R60.reuse, R70, R102 ;  /* 0x000000463c46723c */ /* 0x040ff00000000866 */
[C---:B----4-:R-:W-:Y:S08]  /*1d80*/  HMMA.16816.F16 R64, R60.reuse, R64, R100 ;  /* 0x000000403c40723c */ /* 0x050ff00000000864 */
[----:B------:R-:W-:Y:S08]  /*1d90*/  HMMA.16816.F16 R66, R60, R66, R98 ;  /* 0x000000423c42723c */ /* 0x000ff00000000862 */
[C---:B---3--:R-:W-:Y:S08]  /*1da0*/  HMMA.16816.F16 R122, R40.reuse, R56, R122 ;  /* 0x00000038287a723c */ /* 0x048ff0000000087a */
[C---:B------:R-:W-:Y:S08]  /*1db0*/  HMMA.16816.F16 R124, R40.reuse, R58, R124 ;  /* 0x0000003a287c723c */ /* 0x040ff0000000087c */
[C---:B-----5:R-:W-:Y:S08]  /*1dc0*/  HMMA.16816.F16 R126, R40.reuse, R52, R126 ;  /* 0x00000034287e723c */ /* 0x060ff0000000087e */
[C---:B------:R-:W-:Y:S08]  /*1dd0*/  HMMA.16816.F16 R54, R40.reuse, R54, R128 ;  /* 0x000000362836723c */ /* 0x040ff00000000880 */
[C---:B------:R-:W-:Y:S08]  /*1de0*/  HMMA.16816.F16 R116, R40.reuse, R48, R116 ;  /* 0x000000302874723c */ /* 0x040ff00000000874 */
[C---:B------:R-:W-:Y:S08]  /*1df0*/  HMMA.16816.F16 R120, R40.reuse, R50, R120 ;  /* 0x000000322878723c */ /* 0x040ff00000000878 */
[C---:B------:R-:W-:Y:S08]  /*1e00*/  HMMA.16816.F16 R118, R40.reuse, R44, R84 ;  /* 0x0000002c2876723c */ /* 0x040ff00000000854 */
[----:B------:R-:W-:Y:S08]  /*1e10*/  HMMA.16816.F16 R114, R40, R46, R86 ;  /* 0x0000002e2872723c */ /* 0x000ff00000000856 */
[C---:B-1----:R-:W-:Y:S08]  /*1e20*/  HMMA.16816.F16 R112, R24.reuse, R36, R76 ;  /* 0x000000241870723c */ /* 0x042ff0000000084c */
[C---:B------:R-:W-:Y:S08]  /*1e30*/  HMMA.16816.F16 R110, R24.reuse, R38, R78 ;  /* 0x00000026186e723c */ /* 0x040ff0000000084e */
[C---:B------:R-:W-:Y:S08]  /*1e40*/  HMMA.16816.F16 R108, R24.reuse, R32, R72 ;  /* 0x00000020186c723c */ /* 0x040ff00000000848 */
[C---:B------:R-:W-:Y:S08]  /*1e50*/  HMMA.16816.F16 R106, R24.reuse, R34, R74 ;  /* 0x00000022186a723c */ /* 0x040ff0000000084a */
[C---:B--2---:R-:W-:Y:S08]  /*1e60*/  HMMA.16816.F16 R104, R24.reuse, R28, R68 ;  /* 0x0000001c1868723c */ /* 0x044ff00000000844 */
[C---:B------:R-:W-:Y:S08]  /*1e70*/  HMMA.16816.F16 R102, R24.reuse, R30, R70 ;  /* 0x0000001e1866723c */ /* 0x040ff00000000846 */
[C---:B------:R-:W-:Y:S08]  /*1e80*/  HMMA.16816.F16 R100, R24.reuse, R88, R64 ;  /* 0x000000581864723c */ /* 0x040ff00000000840 */
[----:B------:R-:W-:Y:S01]  /*1e90*/  HMMA.16816.F16 R98, R24, R90, R66 ;  /* 0x0000005a1862723c */ /* 0x000fe20000000842 */
[----:B------:R-:W-:Y:S10]  /*1ea0*/  @!UPT UIADD3 URZ, URZ, URZ, URZ ;  /* 0x0000003f3f3ff290 */ /* 0x000ff4000fffe03f */
[----:B------:R-:W-:Y:S11]  /*1eb0*/  BRA `(.L_x_25) ;  /* 0x000015a000007947 */ /* 0x000ff60003800000 */
.L_x_24:
[----:B------:R-:W-:-:S04]  /*1ec0*/  IADD3 R24, R12, 0x1, RZ ;  /* 0x000000010c187810 */ /* 0x000fc80007ffe0ff */
[----:B------:R-:W-:-:S13]  /*1ed0*/  ISETP.GE.AND P0, PT, R24, R19, PT ;  /* 0x000000131800720c */ /* 0x000fda0003f06270 */
[----:B------:R-:W-:Y:S05]  /*1ee0*/  @!P0 BRA `(.L_x_26) ;  /* 0x0000002000008947 */ /* 0x000fea0003800000 */
[----:B------:R-:W-:-:S04]  /*1ef0*/  DEPBAR.LE SB0, 0x0 ;  /* 0x000080000000791a */ /* 0x000fc80000000000 */
[----:B------:R-:W-:Y:S05]  /*1f00*/  BRA `(.L_x_25) ;  /* 0x0000155000007947 */ /* 0x000fea0003800000 */
.L_x_26:
[----:B------:R-:W-:Y:S01]  /*1f10*/  ISETP.GT.AND P0, PT, R0, 0x1ff, PT ;  /* 0x000001ff0000780c */ /* 0x000fe20003f04270 */
[----:B------:R-:W-:-:S12]  /*1f20*/  BSSY B0, `(.L_x_27) ;  /* 0x00000a6000007945 */ /* 0x000fd80003800000 */
[----:B------:R-:W-:Y:S05]  /*1f30*/  @P0 BRA `(.L_x_28) ;  /* 0x00000a4000000947 */ /* 0x000fea0003800000 */
[----:B------:R-:W-:Y:S01]  /*1f40*/  ISETP.NE.AND P0, PT, R22, RZ, PT ;  /* 0x000000ff1600720c */ /* 0x000fe20003f05270 */
[----:B------:R-:W-:Y:S01]  /*1f50*/  IMAD.MOV.U32 R26, RZ, RZ, 0x2800 ;  /* 0x00002800ff1a7424 */ /* 0x000fe200078e00ff */
[----:B------:R-:W-:Y:S01]  /*1f60*/  LOP3.LUT R25, R24, 0x1, RZ, 0xc0, !PT ;  /* 0x0000000118197812 */ /* 0x000fe200078ec0ff */
[----:B------:R-:W-:Y:S01]  /*1f70*/  BSSY B1, `(.L_x_29) ;  /* 0x000003d000017945 */ /* 0x000fe20003800000 */
[----:B------:R-:W-:-:S03]  /*1f80*/  IMAD.MOV.U32 R32, RZ, RZ, R0 ;  /* 0x000000ffff207224 */ /* 0x000fc600078e0000 */
[----:B------:R-:W-:-:S06]  /*1f90*/  IMAD R25, R25, R26, 0x80 ;  /* 0x0000008019197424 */ /* 0x000fcc00078e021a */
[----:B------:R-:W-:Y:S05]  /*1fa0*/  @!P0 BRA `(.L_x_30) ;  /* 0x0000039000008947 */ /* 0x000fea0003800000 */
[----:B------:R-:W-:Y:S01]  /*1fb0*/  IMAD R29, R24, 0x20, R5 ;  /* 0x00000020181d7824 */ /* 0x000fe200078e0205 */
[----:B------:R-:W-:Y:S01]  /*1fc0*/  BSSY B2, `(.L_x_31) ;  /* 0x0000010000027945 */ /* 0x000fe20003800000 */
[----:B------:R-:W-:-:S03]  /*1fd0*/  ISETP.NE.AND P1, PT, R22, 0x1, PT ;  /* 0x000000011600780c */ /* 0x000fc60003f25270 */
[----:B------:R-:W-:-:S04]  /*1fe0*/  ISETP.GE.AND P0, PT, R29, c[0x0][0x180], PT ;  /* 0x000060001d007a0c */ /* 0x000fc80003f06270 */
[----:B------:R-:W-:-:S13]  /*1ff0*/  ISETP.GE.OR P0, PT, R16, c[0x0][0x178], P0 ;  /* 0x00005e0010007a0c */ /* 0x000fda0000706670 */
[----:B------:R-:W-:Y:S05]  /*2000*/  @P0 BRA `(.L_x_32) ;  /* 0x000000b000000947 */ /* 0x000fea0003800000 */
[----:B------:R-:W-:Y:S01]  /*2010*/  SHF.R.S32.HI R27, RZ, 0x1f, R29 ;  /* 0x0000001fff1b7819 */ /* 0x000fe2000001141d */
[----:B------:R-:W-:Y:S01]  /*2020*/  IMAD R28, R14, 0x28, R5 ;  /* 0x000000280e1c7824 */ /* 0x000fe200078e0205 */
[----:B------:R-:W-:-:S04]  /*2030*/  IADD3 R29, P0, R94, R29, RZ ;  /* 0x0000001d5e1d7210 */ /* 0x000fc80007f1e0ff */
[----:B------:R-:W-:Y:S02]  /*2040*/  LEA.HI.X.SX32 R30, R94, R27, 0x1, P0 ;  /* 0x0000001b5e1e7211 */ /* 0x000fe400000f0eff */
[----:B------:R-:W-:-:S04]  /*2050*/  LEA R26, P0, R29, c[0x0][0x160], 0x1 ;  /* 0x000058001d1a7a11 */ /* 0x000fc800078008ff */
[----:B------:R-:W-:Y:S01]  /*2060*/  LEA.HI.X R27, R29, c[0x0][0x164], R30, 0x1, P0 ;  /* 0x000059001d1b7a11 */ /* 0x000fe200000f0c1e */
[----:B------:R-:W-:-:S05]  /*2070*/  IMAD R29, R28, 0x2, R25 ;  /* 0x000000021c1d7824 */ /* 0x000fca00078e0219 */
[----:B------:R-:W-:Y:S01]  /*2080*/  @!PT LDS RZ, [RZ] ;  /* 0x00000000fffff984 */ /* 0x000fe20000000800 */
[----:B------:R-:W-:Y:S01]  /*2090*/  @!PT LDS RZ, [RZ] ;  /* 0x00000000fffff984 */ /* 0x000fe20000000800 */
[----:B------:R-:W-:Y:S01]  /*20a0*/  @!PT LDS RZ, [RZ] ;  /* 0x00000000fffff984 */ /* 0x000fe20000000800 */
[----:B------:R1:W-:Y:S03]  /*20b0*/  LDGSTS.E.128 [R29], [R26.64] ;  /* 0x000000001a1d7fae */ /* 0x0003e6000b921c44 */
.L_x_32:
[----:B------:R-:W-:Y:S05]  /*20c0*/  BSYNC B2 ;  /* 0x0000000000027941 */ /* 0x000fea0003800000 */
.L_x_31:
[----:B------:R-:W-:Y:S01]  /*20d0*/  IADD3 R32, R0, 0x20, RZ ;  /* 0x0000002000207810 */ /* 0x000fe20007ffe0ff */
[----:B------:R-:W-:Y:S05]  /*20e0*/  @!P1 BRA `(.L_x_30) ;  /* 0x0000025000009947 */ /* 0x000fea0003800000 */
[----:B-1----:R-:W-:Y:S01]  /*20f0*/  IMAD R29, R24, 0x20, R7 ;  /* 0x00000020181d7824 */ /* 0x002fe200078e0207 */
        /* <DEDUP_REMOVED lines=16> */
.L_x_34:
[----:B------:R-:W-:Y:S05]  /*2200*/  BSYNC B2 ;  /* 0x0000000000027941 */ /* 0x000fea0003800000 */
.L_x_33:
[----:B------:R-:W-:Y:S01]  /*2210*/  IMAD.MOV.U32 R32, RZ, RZ, R4 ;  /* 0x000000ffff207224 */ /* 0x000fe200078e0004 */
[----:B------:R-:W-:Y:S05]  /*2220*/  @!P1 BRA `(.L_x_30) ;  /* 0x0000011000009947 */ /* 0x000fea0003800000 */
[----:B------:R-:W-:Y:S02]  /*2230*/  IMAD R28, R24, 0x20, R9 ;  /* 0x00000020181c7824 */ /* 0x000fe400078e0209 */
[----:B------:R-:W-:-:S03]  /*2240*/  IMAD.MOV.U32 R32, RZ, RZ, R11 ;  /* 0x000000ffff207224 */ /* 0x000fc600078e000b */
[----:B------:R-:W-:-:S04]  /*2250*/  ISETP.GE.AND P0, PT, R28, c[0x0][0x180], PT ;  /* 0x000060001c007a0c */ /* 0x000fc80003f06270 */
[----:B------:R-:W-:-:S13]  /*2260*/  ISETP.GE.OR P0, PT, R92, c[0x0][0x178], P0 ;  /* 0x00005e005c007a0c */ /* 0x000fda0000706670 */
[----:B------:R-:W-:Y:S05]  /*2270*/  @P0 BRA `(.L_x_30) ;  /* 0x000000c000000947 */ /* 0x000fea0003800000 */
[----:B-1----:R-:W-:Y:S01]  /*2280*/  SHF.R.S32.HI R26, RZ, 0x1f, R28 ;  /* 0x0000001fff1a7819 */ /* 0x002fe2000001141c */
[----:B------:R-:W-:Y:S01]  /*2290*/  IMAD.MOV.U32 R32, RZ, RZ, R11 ;  /* 0x000000ffff207224 */ /* 0x000fe200078e000b */
[----:B------:R-:W-:Y:S01]  /*22a0*/  IADD3 R27, P0, R97, R28, RZ ;  /* 0x0000001c611b7210 */ /* 0x000fe20007f1e0ff */
[----:B------:R-:W-:-:S03]  /*22b0*/  IMAD R28, R20, 0x28, R9 ;  /* 0x00000028141c7824 */ /* 0x000fc600078e0209 */
[----:B------:R-:W-:Y:S01]  /*22c0*/  LEA.HI.X.SX32 R30, R97, R26, 0x1, P0 ;  /* 0x0000001a611e7211 */ /* 0x000fe200000f0eff */
[----:B------:R-:W-:Y:S01]  /*22d0*/  IMAD R29, R28, 0x2, R25 ;  /* 0x000000021c1d7824 */ /* 0x000fe200078e0219 */
[----:B------:R-:W-:-:S04]  /*22e0*/  LEA R26, P0, R27, c[0x0][0x160], 0x1 ;  /* 0x000058001b1a7a11 */ /* 0x000fc800078008ff */
[----:B------:R-:W-:-:S05]  /*22f0*/  LEA.HI.X R27, R27, c[0x0][0x164], R30, 0x1, P0 ;  /* 0x000059001b1b7a11 */ /* 0x000fca00000f0c1e */
[----:B------:R-:W-:Y:S01]  /*2300*/  @!PT LDS RZ, [RZ] ;  /* 0x00000000fffff984 */ /* 0x000fe20000000800 */
[----:B------:R-:W-:Y:S01]  /*2310*/  @!PT LDS RZ, [RZ] ;  /* 0x00000000fffff984 */ /* 0x000fe20000000800 */
[----:B------:R-:W-:Y:S01]  /*2320*/  @!PT LDS RZ, [RZ] ;  /* 0x00000000fffff984 */ /* 0x000fe20000000800 */
[----:B------:R1:W-:Y:S04]  /*2330*/  LDGSTS.E.128 [R29], [R26.64] ;  /* 0x000000001a1d7fae */ /* 0x0003e8000b921c44 */
.L_x_30:
[----:B------:R-:W-:Y:S05]  /*2340*/  BSYNC B1 ;  /* 0x0000000000017941 */ /* 0x000fea0003800000 */
.L_x_29:
[----:B------:R-:W-:-:S13]  /*2350*/  ISETP.GE.U32.AND P0, PT, R130, 0x60, PT ;  /* 0x000000608200780c */ /* 0x000fda0003f06070 */
[----:B------:R-:W-:Y:S05]  /*2360*/  @!P0 BRA `(.L_x_28) ;  /* 0x0000061000008947 */ /* 0x000fea0003800000 */
[----:B------:R-:W-:-:S05]  /*2370*/  IMAD.SHL.U32 R33, R32, 0x8, RZ ;  /* 0x0000000820217824 */ /* 0x000fca00078e00ff */
.L_x_37:
[C---:B-1----:R-:W-:Y:S01]  /*2380*/  IADD3 R29, R33.reuse, 0x100, RZ ;  /* 0x00000100211d7810 */ /* 0x042fe20007ffe0ff */
[----:B------:R-:W-:Y:S01]  /*2390*/  BSSY B1, `(.L_x_35) ;  /* 0x000005c000017945 */ /* 0x000fe20003800000 */
[----:B------:R-:W-:Y:S02]  /*23a0*/  IADD3 R26, R32, 0x20, RZ ;  /* 0x00000020201a7810 */ /* 0x000fe40007ffe0ff */
[----:B------:R-:W-:Y:S02]  /*23b0*/  SHF.R.S32.HI R28, RZ, 0x1f, R29 ;  /* 0x0000001fff1c7819 */ /* 0x000fe4000001141d */
[----:B------:R-:W-:Y:S02]  /*23c0*/  SHF.R.S32.HI R27, RZ, 0x1f, R26 ;  /* 0x0000001fff1b7819 */ /* 0x000fe4000001141a */
[----:B------:R-:W-:Y:S02]  /*23d0*/  IADD3 R35, R33, 0x200, RZ ;  /* 0x0000020021237810 */ /* 0x000fe40007ffe0ff */
[----:B------:R-:W-:-:S02]  /*23e0*/  LEA.HI R30, R28, R29, RZ, 0x5 ;  /* 0x0000001d1c1e7211 */ /* 0x000fc400078f28ff */
[----:B------:R-:W-:Y:S02]  /*23f0*/  LEA.HI R28, R27, R26, RZ, 0x2 ;  /* 0x0000001a1b1c7211 */ /* 0x000fe400078f10ff */
[----:B------:R-:W-:Y:S02]  /*2400*/  SHF.R.S32.HI R26, RZ, 0x1f, R33 ;  /* 0x0000001fff1a7819 */ /* 0x000fe40000011421 */
[----:B------:R-:W-:Y:S02]  /*2410*/  SHF.R.S32.HI R36, RZ, 0x1f, R35 ;  /* 0x0000001fff247819 */ /* 0x000fe40000011423 */
[----:B------:R-:W-:Y:S02]  /*2420*/  IADD3 R31, R32, 0x40, RZ ;  /* 0x00000040201f7810 */ /* 0x000fe40007ffe0ff */
[----:B------:R-:W-:Y:S02]  /*2430*/  LEA.HI R26, R26, R33, RZ, 0x5 ;  /* 0x000000211a1a7211 */ /* 0x000fe400078f28ff */
[----:B------:R-:W-:-:S02]  /*2440*/  LEA.HI R36, R36, R35, RZ, 0x5 ;  /* 0x0000002324247211 */ /* 0x000fc400078f28ff */
[----:B------:R-:W-:Y:S02]  /*2450*/  SHF.R.S32.HI R34, RZ, 0x1f, R31 ;  /* 0x0000001fff227819 */ /* 0x000fe4000001141f */
[----:B------:R-:W-:Y:S02]  /*2460*/  SHF.R.S32.HI R27, RZ, 0x1f, R32 ;  /* 0x0000001fff1b7819 */ /* 0x000fe40000011420 */
[----:B------:R-:W-:Y:S02]  /*2470*/  LOP3.LUT R26, R26, 0xffffffe0, RZ, 0xc0, !PT ;  /* 0xffffffe01a1a7812 */ /* 0x000fe400078ec0ff */
[----:B------:R-:W-:Y:S02]  /*2480*/  LOP3.LUT R36, R36, 0xffffffe0, RZ, 0xc0, !PT ;  /* 0xffffffe024247812 */ /* 0x000fe400078ec0ff */
[----:B------:R-:W-:Y:S02]  /*2490*/  LOP3.LUT R30, R30, 0xffffffe0, RZ, 0xc0, !PT ;  /* 0xffffffe01e1e7812 */ /* 0x000fe400078ec0ff */
[----:B------:R-:W-:Y:S01]  /*24a0*/  LEA.HI R34, R34, R31, RZ, 0x2 ;  /* 0x0000001f22227211 */ /* 0x000fe200078f10ff */
[----:B------:R-:W-:Y:S01]  /*24b0*/  IMAD.IADD R31, R33, 0x1, -R26 ;  /* 0x00000001211f7824 */ /* 0x000fe200078e0a1a */
[----:B------:R-:W-:Y:S01]  /*24c0*/  LEA.HI R27, R27, R32, RZ, 0x2 ;  /* 0x000000201b1b7211 */ /* 0x000fe200078f10ff */
[----:B------:R-:W-:Y:S01]  /*24d0*/  IMAD.IADD R41, R35, 0x1, -R36 ;  /* 0x0000000123297824 */ /* 0x000fe200078e0a24 */
[----:B------:R-:W-:Y:S01]  /*24e0*/  SHF.R.S32.HI R38, RZ, 0x2, R28 ;  /* 0x00000002ff267819 */ /* 0x000fe2000001141c */
[----:B------:R-:W-:Y:S01]  /*24f0*/  IMAD.IADD R39, R29, 0x1, -R30 ;  /* 0x000000011d277824 */ /* 0x000fe200078e0a1e */
[----:B------:R-:W-:Y:S01]  /*2500*/  SHF.R.S32.HI R36, RZ, 0x2, R27 ;  /* 0x00000002ff247819 */ /* 0x000fe2000001141b */
[C---:B------:R-:W-:Y:S01]  /*2510*/  IMAD R35, R24.reuse, 0x20, R31 ;  /* 0x0000002018237824 */ /* 0x040fe200078e021f */
[----:B------:R-:W-:Y:S01]  /*2520*/  SHF.R.S32.HI R44, RZ, 0x2, R34 ;  /* 0x00000002ff2c7819 */ /* 0x000fe20000011422 */
[C---:B------:R-:W-:Y:S01]  /*2530*/  IMAD R42, R24.reuse, 0x20, R39 ;  /* 0x00000020182a7824 */ /* 0x040fe200078e0227 */
[----:B------:R-:W-:Y:S01]  /*2540*/  IADD3 R29, R33, 0x300, RZ ;  /* 0x00000300211d7810 */ /* 0x000fe20007ffe0ff */
[----:B------:R-:W-:Y:S01]  /*2550*/  IMAD R45, R24, 0x20, R41 ;  /* 0x00000020182d7824 */ /* 0x000fe200078e0229 */
[----:B------:R-:W-:Y:S01]  /*2560*/  ISETP.GE.AND P1, PT, R35, c[0x0][0x180], PT ;  /* 0x0000600023007a0c */ /* 0x000fe20003f26270 */
[C---:B------:R-:W-:Y:S01]  /*2570*/  IMAD.IADD R28, R135.reuse, 0x1, R36 ;  /* 0x00000001871c7824 */ /* 0x040fe200078e0224 */
[----:B------:R-:W-:Y:S01]  /*2580*/  ISETP.GE.AND P0, PT, R42, c[0x0][0x180], PT ;  /* 0x000060002a007a0c */ /* 0x000fe20003f06270 */
[----:B------:R-:W-:Y:S01]  /*2590*/  IMAD.IADD R40, R135, 0x1, R38 ;  /* 0x0000000187287824 */ /* 0x000fe200078e0226 */
[----:B------:R-:W-:Y:S01]  /*25a0*/  ISETP.GE.AND P2, PT, R45, c[0x0][0x180], PT ;  /* 0x000060002d007a0c */ /* 0x000fe20003f46270 */
[----:B------:R-:W-:Y:S01]  /*25b0*/  IMAD.IADD R43, R135, 0x1, R44 ;  /* 0x00000001872b7824 */ /* 0x000fe200078e022c */
[----:B------:R-:W-:-:S02]  /*25c0*/  ISETP.GE.OR P1, PT, R28, c[0x0][0x178], P1 ;  /* 0x00005e001c007a0c */ /* 0x000fc40000f26670 */
[----:B------:R-:W-:Y:S02]  /*25d0*/  SHF.R.S32.HI R30, RZ, 0x1f, R29 ;  /* 0x0000001fff1e7819 */ /* 0x000fe4000001141d */
[----:B------:R-:W-:Y:S02]  /*25e0*/  ISETP.GE.OR P0, PT, R40, c[0x0][0x178], P0 ;  /* 0x00005e0028007a0c */ /* 0x000fe40000706670 */
[----:B------:R-:W-:Y:S02]  /*25f0*/  ISETP.GE.OR P2, PT, R43, c[0x0][0x178], P2 ;  /* 0x00005e002b007a0c */ /* 0x000fe40001746670 */
[----:B------:R-:W-:Y:S02]  /*2600*/  IADD3 R26, R32, 0x60, RZ ;  /* 0x00000060201a7810 */ /* 0x000fe40007ffe0ff */
[----:B------:R-:W-:Y:S02]  /*2610*/  LEA.HI R30, R30, R29, RZ, 0x5 ;  /* 0x0000001d1e1e7211 */ /* 0x000fe400078f28ff */
[----:B------:R-:W-:Y:S01]  /*2620*/  SHF.R.S32.HI R27, RZ, 0x1f, R26 ;  /* 0x0000001fff1b7819 */ /* 0x000fe2000001141a */
[----:B------:R-:W-:Y:S01]  /*2630*/  @!P1 IMAD R34, R36, 0x28, R31 ;  /* 0x0000002824229824 */ /* 0x000fe200078e021f */
[----:B------:R-:W-:-:S02]  /*2640*/  LOP3.LUT R30, R30, 0xffffffe0, RZ, 0xc0, !PT ;  /* 0xffffffe01e1e7812 */ /* 0x000fc400078ec0ff */
[----:B------:R-:W-:Y:S01]  /*2650*/  LEA.HI R37, R27, R26, RZ, 0x2 ;  /* 0x0000001a1b257211 */ /* 0x000fe200078f10ff */
[----:B------:R-:W-:Y:S02]  /*2660*/  @!P1 IMAD R26, R28, c[0x0][0x180], RZ ;  /* 0x000060001c1a9a24 */ /* 0x000fe400078e02ff */
[----:B------:R-:W-:Y:S01]  /*2670*/  IMAD.IADD R47, R29, 0x1, -R30 ;  /* 0x000000011d2f7824 */ /* 0x000fe200078e0a1e */
[----:B------:R-:W-:Y:S01]  /*2680*/  @!P1 SHF.R.S32.HI R29, RZ, 0x1f, R35 ;  /* 0x0000001fff1d9819 */ /* 0x000fe20000011423 */
[----:B------:R-:W-:Y:S01]  /*2690*/  @!P0 IMAD R27, R40, c[0x0][0x180], RZ ;  /* 0x00006000281b8a24 */ /* 0x000fe200078e02ff */
[----:B------:R-:W-:Y:S01]  /*26a0*/  @!P1 IADD3 R35, P3, R35, R26, RZ ;  /* 0x0000001a23239210 */ /* 0x000fe20007f7e0ff */
[----:B------:R-:W-:Y:S01]  /*26b0*/  @!P2 IMAD R28, R43, c[0x0][0x180], RZ ;  /* 0x000060002b1caa24 */ /* 0x000fe200078e02ff */
[----:B------:R-:W-:Y:S01]  /*26c0*/  @!P0 SHF.R.S32.HI R30, RZ, 0x1f, R42 ;  /* 0x0000001fff1e8819 */ /* 0x000fe2000001142a */
[----:B------:R-:W-:Y:S01]  /*26d0*/  @!P0 IMAD R36, R38, 0x28, R39 ;  /* 0x0000002826248824 */ /* 0x000fe200078e0227 */
[----:B------:R-:W-:Y:S01]  /*26e0*/  @!P2 SHF.R.S32.HI R31, RZ, 0x1f, R45 ;  /* 0x0000001fff1fa819 */ /* 0x000fe2000001142d */
[----:B------:R-:W-:Y:S01]  /*26f0*/  @!P2 IMAD R38, R44, 0x28, R41 ;  /* 0x000000282c26a824 */ /* 0x000fe200078e0229 */
[----:B------:R-:W-:-:S02]  /*2700*/  @!P0 IADD3 R41, P4, R42, R27, RZ ;  /* 0x0000001b2a298210 */ /* 0x000fc40007f9e0ff */
[----:B------:R-:W-:Y:S02]  /*2710*/  @!P2 IADD3 R39, P5, R45, R28, RZ ;  /* 0x0000001c2d27a210 */ /* 0x000fe40007fbe0ff */
[----:B------:R-:W-:Y:S02]  /*2720*/  @!P1 LEA.HI.X.SX32 R44, R26, R29, 0x1, P3 ;  /* 0x0000001d1a2c9211 */ /* 0x000fe400018f0eff */
[----:B------:R-:W-:Y:S02]  /*2730*/  @!P1 LEA R26, P3, R35, c[0x0][0x160], 0x1 ;  /* 0x00005800231a9a11 */ /* 0x000fe400078608ff */
[----:B------:R-:W-:Y:S02]  /*2740*/  @!P0 LEA.HI.X.SX32 R42, R27, R30, 0x1, P4 ;  /* 0x0000001e1b2a8211 */ /* 0x000fe400020f0eff */
[----:B------:R-:W-:Y:S02]  /*2750*/  @!P2 LEA.HI.X.SX32 R40, R28, R31, 0x1, P5 ;  /* 0x0000001f1c28a211 */ /* 0x000fe400028f0eff */
[----:B------:R-:W-:-:S02]  /*2760*/  @!P0 LEA R28, P4, R41, c[0x0][0x160], 0x1 ;  /* 0x00005800291c8a11 */ /* 0x000fc400078808ff */
[----:B------:R-:W-:Y:S02]  /*2770*/  @!P2 LEA R30, P5, R39, c[0x0][0x160], 0x1 ;  /* 0x00005800271eaa11 */ /* 0x000fe400078a08ff */
[----:B------:R-:W-:Y:S01]  /*2780*/  @!P1 LEA.HI.X R27, R35, c[0x0][0x164], R44, 0x1, P3 ;  /* 0x00005900231b9a11 */ /* 0x000fe200018f0c2c */
[----:B------:R-:W-:Y:S01]  /*2790*/  @!P1 IMAD R35, R34, 0x2, R25 ;  /* 0x0000000222239824 */ /* 0x000fe200078e0219 */
[----:B------:R-:W-:Y:S01]  /*27a0*/  SHF.R.S32.HI R34, RZ, 0x2, R37 ;  /* 0x00000002ff227819 */ /* 0x000fe20000011425 */
[----:B------:R-:W-:Y:S01]  /*27b0*/  @!P0 IMAD R37, R36, 0x2, R25 ;  /* 0x0000000224258824 */ /* 0x000fe200078e0219 */
[----:B------:R-:W-:Y:S01]  /*27c0*/  @!P0 LEA.HI.X R29, R41, c[0x0][0x164], R42, 0x1, P4 ;  /* 0x00005900291d8a11 */ /* 0x000fe200020f0c2a */
[----:B------:R-:W-:Y:S01]  /*27d0*/  IMAD R41, R24, 0x20, R47 ;  /* 0x0000002018297824 */ /* 0x000fe200078e022f */
[----:B------:R-:W-:Y:S01]  /*27e0*/  @!P2 LEA.HI.X R31, R39, c[0x0][0x164], R40, 0x1, P5 ;  /* 0x00005900271faa11 */ /* 0x000fe200028f0c28 */
[----:B------:R-:W-:Y:S01]  /*27f0*/  @!P2 IMAD R39, R38, 0x2, R25 ;  /* 0x000000022627a824 */ /* 0x000fe200078e0219 */
[----:B------:R-:W-:Y:S01]  /*2800*/  @!PT LDS RZ, [RZ] ;  /* 0x00000000fffff984 */ /* 0x000fe20000000800 */
[----:B------:R-:W-:Y:S01]  /*2810*/  @!PT LDS RZ, [RZ] ;  /* 0x00000000fffff984 */ /* 0x000fe20000000800 */
[----:B------:R-:W-:Y:S01]  /*2820*/  @!PT LDS RZ, [RZ] ;  /* 0x00000000fffff984 */ /* 0x000fe20000000800 */
[----:B------:R1:W-:Y:S01]  /*2830*/  @!P1 LDGSTS.E.128 [R35], [R26.64] ;  /* 0x000000001a239fae */ /* 0x0003e2000b921c44 */
[----:B------:R-:W-:Y:S01]  /*2840*/  IMAD.IADD R36, R135, 0x1, R34 ;  /* 0x0000000187247824 */ /* 0x000fe200078e0222 */
[----:B------:R-:W-:-:S02]  /*2850*/  ISETP.GE.AND P1, PT, R41, c[0x0][0x180], PT ;  /* 0x0000600029007a0c */ /* 0x000fc40003f26270 */
[----:B------:R1:W-:Y:S01]  /*2860*/  @!P0 LDGSTS.E.128 [R37], [R28.64] ;  /* 0x000000001c258fae */ /* 0x0003e2000b921c44 */
[----:B------:R-:W-:Y:S02]  /*2870*/  ISETP.GE.AND P0, PT, R32, 0x180, PT ;  /* 0x000001802000780c */ /* 0x000fe40003f06270 */
[----:B------:R-:W-:Y:S01]  /*2880*/  ISETP.GE.OR P1, PT, R36, c[0x0][0x178], P1 ;  /* 0x00005e0024007a0c */ /* 0x000fe20000f26670 */
[----:B------:R1:W-:Y:S01]  /*2890*/  @!P2 LDGSTS.E.128 [R39], [R30.64] ;  /* 0x000000001e27afae */ /* 0x0003e2000b921c44 */
[----:B------:R-:W-:-:S11]  /*28a0*/  IADD3 R32, R32, 0x80, RZ ;  /* 0x0000008020207810 */ /* 0x000fd60007ffe0ff */
[----:B------:R-:W-:Y:S05]  /*28b0*/  @P1 BRA `(.L_x_36) ;  /* 0x0000009000001947 */ /* 0x000fea0003800000 */
[----:B-1----:R-:W-:Y:S01]  /*28c0*/  IMAD R26, R36, c[0x0][0x180], RZ ;  /* 0x00006000241a7a24 */ /* 0x002fe200078e02ff */
[----:B------:R-:W-:Y:S01]  /*28d0*/  SHF.R.S32.HI R27, RZ, 0x1f, R41 ;  /* 0x0000001fff1b7819 */ /* 0x000fe20000011429 */
[----:B------:R-:W-:-:S03]  /*28e0*/  IMAD R28, R34, 0x28, R47 ;  /* 0x00000028221c7824 */ /* 0x000fc600078e022f */
[----:B------:R-:W-:-:S04]  /*28f0*/  IADD3 R29, P1, R41, R26, RZ ;  /* 0x0000001a291d7210 */ /* 0x000fc80007f3e0ff */
[----:B------:R-:W-:Y:S02]  /*2900*/  LEA.HI.X.SX32 R30, R26, R27, 0x1, P1 ;  /* 0x0000001b1a1e7211 */ /* 0x000fe400008f0eff */
[----:B------:R-:W-:-:S04]  /*2910*/  LEA R26, P1, R29, c[0x0][0x160], 0x1 ;  /* 0x000058001d1a7a11 */ /* 0x000fc800078208ff */
[----:B------:R-:W-:Y:S01]  /*2920*/  LEA.HI.X R27, R29, c[0x0][0x164], R30, 0x1, P1 ;  /* 0x000059001d1b7a11 */ /* 0x000fe200008f0c1e */
[----:B------:R-:W-:-:S05]  /*2930*/  IMAD R29, R28, 0x2, R25 ;  /* 0x000000021c1d7824 */ /* 0x000fca00078e0219 */
[----:B------:R1:W-:Y:S03]  /*2940*/  LDGSTS.E.128 [R29], [R26.64] ;  /* 0x000000001a1d7fae */ /* 0x0003e6000b921c44 */
.L_x_36:
[----:B-1----:R-:W-:Y:S05]  /*2950*/  BSYNC B1 ;  /* 0x0000000000017941 */ /* 0x002fea0003800000 */
.L_x_35:
[----:B------:R-:W-:Y:S01]  /*2960*/  IADD3 R33, R33, 0x400, RZ ;  /* 0x0000040021217810 */ /* 0x000fe20007ffe0ff */
[----:B------:R-:W-:Y:S05]  /*2970*/  @!P0 BRA `(.L_x_37) ;  /* 0xfffffa0000008947 */ /* 0x000fea000383ffff */
.L_x_28:
[----:B------:R-:W-:Y:S05]  /*2980*/  BSYNC B0 ;  /* 0x0000000000007941 */ /* 0x000fea0003800000 */
.L_x_27:
[----:B------:R-:W-:Y:S01]  /*2990*/  ISETP.GT.AND P0, PT, R0, 0xff, PT ;  /* 0x000000ff0000780c */ /* 0x000fe20003f04270 */
[----:B------:R-:W-:-:S12]  /*29a0*/  BSSY B0, `(.L_x_38) ;  /* 0x00000a9000007945 */ /* 0x000fd80003800000 */
[----:B------:R-:W-:Y:S05]  /*29b0*/  @P0 BRA `(.L_x_39) ;  /* 0x00000a7000000947 */ /* 0x000fea0003800000 */
[----:B------:R-:W-:Y:S01]  /*29c0*/  ISETP.NE.AND P0, PT, R93, RZ, PT ;  /* 0x000000ff5d00720c */ /* 0x000fe20003f05270 */
[----:B-1----:R-:W-:Y:S01]  /*29d0*/  IMAD.MOV.U32 R26, RZ, RZ, 0x1200 ;  /* 0x00001200ff1a7424 */ /* 0x002fe200078e00ff */
[----:B------:R-:W-:Y:S01]  /*29e0*/  IADD3 R24, R12, 0x1, RZ ;  /* 0x000000010c187810 */ /* 0x000fe20007ffe0ff */
[----:B------:R-:W-:Y:S01]  /*29f0*/  BSSY B1, `(.L_x_40) ;  /* 0x0000041000017945 */ /* 0x000fe20003800000 */
[----:B------:R-:W-:Y:S02]  /*2a00*/  IMAD.MOV.U32 R32, RZ, RZ, R0 ;  /* 0x000000ffff207224 */ /* 0x000fe400078e0000 */
[----:B------:R-:W-:-:S05]  /*2a10*/  LOP3.LUT R25, R24, 0x1, RZ, 0xc0, !PT ;  /* 0x0000000118197812 */ /* 0x000fca00078ec0ff */
[----:B------:R-:W-:Y:S02]  /*2a20*/  IMAD R25, R25, R26, 0x5080 ;  /* 0x0000508019197424 */ /* 0x000fe400078e021a */
[----:B------:R-:W-:Y:S05]  /*2a30*/  @!P0 BRA `(.L_x_41) ;  /* 0x000003c000008947 */ /* 0x000fea0003800000 */
[----:B------:R-:W-:Y:S01]  /*2a40*/  IMAD R26, R24, 0x20, R13 ;  /* 0x00000020181a7824 */ /* 0x000fe200078e020d */
[----:B------:R-:W-:Y:S01]  /*2a50*/  ISETP.GE.AND P0, PT, R95, c[0x0][0x17c], PT ;  /* 0x00005f005f007a0c */ /* 0x000fe20003f06270 */
[----:B------:R-:W-:Y:S01]  /*2a60*/  BSSY B2, `(.L_x_42) ;  /* 0x0000010000027945 */ /* 0x000fe20003800000 */
[----:B------:R-:W-:Y:S02]  /*2a70*/  ISETP.NE.AND P1, PT, R93, 0x1, PT ;  /* 0x000000015d00780c */ /* 0x000fe40003f25270 */
[----:B------:R-:W-:-:S13]  /*2a80*/  ISETP.GE.OR P0, PT, R26, c[0x0][0x180], P0 ;  /* 0x000060001a007a0c */ /* 0x000fda0000706670 */
[----:B------:R-:W-:Y:S05]  /*2a90*/  @P0 BRA `(.L_x_43) ;  /* 0x000000c000000947 */ /* 0x000fea0003800000 */
[----:B------:R-:W-:Y:S02]  /*2aa0*/  IMAD R26, R26, c[0x0][0x17c], RZ ;  /* 0x00005f001a1a7a24 */ /* 0x000fe400078e02ff */
[----:B------:R-:W-:-:S03]  /*2ab0*/  IMAD R28, R13, 0x48, R6 ;  /* 0x000000480d1c7824 */ /* 0x000fc600078e0206 */
[----:B------:R-:W-:Y:S01]  /*2ac0*/  SHF.R.S32.HI R30, RZ, 0x1f, R26 ;  /* 0x0000001fff1e7819 */ /* 0x000fe2000001141a */
[----:B------:R-:W-:Y:S01]  /*2ad0*/  IMAD R29, R28, 0x2, R25 ;  /* 0x000000021c1d7824 */ /* 0x000fe200078e0219 */
[----:B------:R-:W-:-:S04]  /*2ae0*/  IADD3 R27, P0, R95, R26, RZ ;  /* 0x0000001a5f1b7210 */ /* 0x000fc80007f1e0ff */
[----:B------:R-:W-:Y:S02]  /*2af0*/  LEA.HI.X.SX32 R30, R95, R30, 0x1, P0 ;  /* 0x0000001e5f1e7211 */ /* 0x000fe400000f0eff */
[----:B------:R-:W-:-:S04]  /*2b00*/  LEA R26, P0, R27, c[0x0][0x168], 0x1 ;  /* 0x00005a001b1a7a11 */ /* 0x000fc800078008ff */
[----:B------:R-:W-:-:S05]  /*2b10*/  LEA.HI.X R27, R27, c[0x0][0x16c], R30, 0x1, P0 ;  /* 0x00005b001b1b7a11 */ /* 0x000fca00000f0c1e */
[----:B------:R-:W-:Y:S01]  /*2b20*/  @!PT LDS RZ, [RZ] ;  /* 0x00000000fffff984 */ /* 0x000fe20000000800 */
[----:B------:R-:W-:Y:S01]  /*2b30*/  @!PT LDS RZ, [RZ] ;  /* 0x00000000fffff984 */ /* 0x000fe20000000800 */
[----:B------:R-:W-:Y:S01]  /*2b40*/  @!PT LDS RZ, [RZ] ;  /* 0x00000000fffff984 */ /* 0x000fe20000000800 */
[----:B------:R1:W-:Y:S04]  /*2b50*/  LDGSTS.E.128 [R29], [R26.64] ;  /* 0x000000001a1d7fae */ /* 0x0003e8000b921c44 */
.L_x_43:
[----:B------:R-:W-:Y:S05]  /*2b60*/  BSYNC B2 ;  /* 0x0000000000027941 */ /* 0x000fea0003800000 */
.L_x_42:
[----:B------:R-:W-:Y:S01]  /*2b70*/  IADD3 R32, R0, 0x20, RZ ;  /* 0x0000002000207810 */ /* 0x000fe20007ffe0ff */
[----:B------:R-:W-:Y:S05]  /*2b80*/  @!P1 BRA `(.L_x_41) ;  /* 0x0000027000009947 */ /* 0x000fea0003800000 */
[----:B-1----:R-:W-:Y:S01]  /*2b90*/  IMAD R27, R24, 0x20, R17 ;  /* 0x00000020181b7824 */ /* 0x002fe200078e0211 */
[----:B------:R-:W-:Y:S01]  /*2ba0*/  ISETP.GE.AND P0, PT, R2, c[0x0][0x17c], PT ;  /* 0x00005f0002007a0c */ /* 0x000fe20003f06270 */
[----:B------:R-:W-:Y:S01]  /*2bb0*/  BSSY B2, `(.L_x_44) ;  /* 0x0000010000027945 */ /* 0x000fe20003800000 */
[----:B------:R-:W-:Y:S02]  /*2bc0*/  ISETP.NE.AND P1, PT, R93, 0x2, PT ;  /* 0x000000025d00780c */ /* 0x000fe40003f25270 */
[----:B------:R-:W-:-:S13]  /*2bd0*/  ISETP.GE.OR P0, PT, R27, c[0x0][0x180], P0 ;  /* 0x000060001b007a0c */ /* 0x000fda0000706670 */
[----:B------:R-:W-:Y:S05]  /*2be0*/  @P0 BRA `(.L_x_45) ;  /* 0x000000c000000947 */ /* 0x000fea0003800000 */
[----:B------:R-:W-:Y:S02]  /*2bf0*/  IMAD R27, R27, c[0x0][0x17c], RZ ;  /* 0x00005f001b1b7a24 */ /* 0x000fe400078e02ff */
[----:B------:R-:W-:-:S03]  /*2c00*/  IMAD R28, R17, 0x48, R8 ;  /* 0x00000048111c7824 */ /* 0x000fc600078e0208 */
[----:B------:R-:W-:Y:S02]  /*2c10*/  SHF.R.S32.HI R29, RZ, 0x1f, R27 ;  /* 0x0000001fff1d7819 */ /* 0x000fe4000001141b */
[----:B------:R-:W-:-:S04]  /*2c20*/  IADD3 R27, P0, R2, R27, RZ ;  /* 0x0000001b021b7210 */ /* 0x000fc80007f1e0ff */
        /* <DEDUP_REMOVED lines=8> */
.L_x_45:
[----:B------:R-:W-:Y:S05]  /*2cb0*/  BSYNC B2 ;  /* 0x0000000000027941 */ /* 0x000fea0003800000 */
.L_x_44:
[----:B------:R-:W-:Y:S01]  /*2cc0*/  IMAD.MOV.U32 R32, RZ, RZ, R4 ;  /* 0x000000ffff207224 */ /* 0x000fe200078e0004 */
[----:B------:R-:W-:Y:S05]  /*2cd0*/  @!P1 BRA `(.L_x_41) ;  /* 0x0000012000009947 */ /* 0x000fea0003800000 */
[----:B-1----:R-:W-:Y:S01]  /*2ce0*/  IMAD R26, R24, 0x20, R21 ;  /* 0x00000020181a7824 */ /* 0x002fe200078e0215 */
[----:B------:R-:W-:Y:S01]  /*2cf0*/  ISETP.GE.AND P0, PT, R3, c[0x0][0x17c], PT ;  /* 0x00005f0003007a0c */ /* 0x000fe20003f06270 */
[----:B------:R-:W-:-:S03]  /*2d00*/  IMAD.MOV.U32 R32, RZ, RZ, R11 ;  /* 0x000000ffff207224 */ /* 0x000fc600078e000b */
[----:B------:R-:W-:-:S13]  /*2d10*/  ISETP.GE.OR P0, PT, R26, c[0x0][0x180], P0 ;  /* 0x000060001a007a0c */ /* 0x000fda0000706670 */
[----:B------:R-:W-:Y:S05]  /*2d20*/  @P0 BRA `(.L_x_41) ;  /* 0x000000d000000947 */ /* 0x000fea0003800000 */
[----:B------:R-:W-:Y:S02]  /*2d30*/  IMAD R26, R26, c[0x0][0x17c], RZ ;  /* 0x00005f001a1a7a24 */ /* 0x000fe400078e02ff */
[----:B------:R-:W-:Y:S02]  /*2d40*/  IMAD R28, R21, 0x48, R10 ;  /* 0x00000048151c7824 */ /* 0x000fe400078e020a */
[----:B------:R-:W-:Y:S01]  /*2d50*/  IMAD.MOV.U32 R32, RZ, RZ, R11 ;  /* 0x000000ffff207224 */ /* 0x000fe200078e000b */
        /* <DEDUP_REMOVED lines=10> */
.L_x_41:
[----:B------:R-:W-:Y:S05]  /*2e00*/  BSYNC B1 ;  /* 0x0000000000017941 */ /* 0x000fea0003800000 */
.L_x_40:
[----:B------:R-:W-:-:S13]  /*2e10*/  ISETP.GE.U32.AND P0, PT, R15, 0x60, PT ;  /* 0x000000600f00780c */ /* 0x000fda0003f06070 */
[----:B------:R-:W-:Y:S05]  /*2e20*/  @!P0 BRA `(.L_x_39) ;  /* 0x0000060000008947 */ /* 0x000fea0003800000 */
.L_x_48:
[C---:B------:R-:W-:Y:S01]  /*2e30*/  IADD3 R28, R32.reuse, 0x20, RZ ;  /* 0x00000020201c7810 */ /* 0x040fe20007ffe0ff */
[C---:B-1----:R-:W-:Y:S01]  /*2e40*/  IMAD.SHL.U32 R26, R32.reuse, 0x8, RZ ;  /* 0x00000008201a7824 */ /* 0x042fe200078e00ff */
[----:B------:R-:W-:Y:S01]  /*2e50*/  IADD3 R30, R32, 0x40, RZ ;  /* 0x00000040201e7810 */ /* 0x000fe20007ffe0ff */
[----:B------:R-:W-:Y:S01]  /*2e60*/  BSSY B1, `(.L_x_46) ;  /* 0x000005b000017945 */ /* 0x000fe20003800000 */
[----:B------:R-:W-:Y:S02]  /*2e70*/  SHF.R.S32.HI R29, RZ, 0x1f, R28 ;  /* 0x0000001fff1d7819 */ /* 0x000fe4000001141c */
[----:B------:R-:W-:Y:S01]  /*2e80*/  SHF.R.S32.HI R27, RZ, 0x1f, R26 ;  /* 0x0000001fff1b7819 */ /* 0x000fe2000001141a */
[----:B------:R-:W-:Y:S01]  /*2e90*/  IMAD.SHL.U32 R34, R30, 0x8, RZ ;  /* 0x000000081e227824 */ /* 0x000fe200078e00ff */
[----:B------:R-:W-:Y:S01]  /*2ea0*/  LEA.HI R29, R29, R28, RZ, 0x3 ;  /* 0x0000001c1d1d7211 */ /* 0x000fe200078f18ff */
[----:B------:R-:W-:Y:S01]  /*2eb0*/  IMAD.SHL.U32 R28, R28, 0x8, RZ ;  /* 0x000000081c1c7824 */ /* 0x000fe200078e00ff */
[----:B------:R-:W-:-:S02]  /*2ec0*/  LEA.HI R27, R27, R26, RZ, 0x6 ;  /* 0x0000001a1b1b7211 */ /* 0x000fc400078f30ff */
[----:B------:R-:W-:Y:S02]  /*2ed0*/  SHF.R.S32.HI R35, RZ, 0x1f, R34 ;  /* 0x0000001fff237819 */ /* 0x000fe40000011422 */
[----:B------:R-:W-:Y:S02]  /*2ee0*/  SHF.R.S32.HI R31, RZ, 0x1f, R28 ;  /* 0x0000001fff1f7819 */ /* 0x000fe4000001141c */
[----:B------:R-:W-:Y:S02]  /*2ef0*/  LOP3.LUT R27, R27, 0xffffffc0, RZ, 0xc0, !PT ;  /* 0xffffffc01b1b7812 */ /* 0x000fe400078ec0ff */
[----:B------:R-:W-:Y:S02]  /*2f00*/  LEA.HI R31, R31, R28, RZ, 0x6 ;  /* 0x0000001c1f1f7211 */ /* 0x000fe400078f30ff */
[----:B------:R-:W-:Y:S01]  /*2f10*/  LEA.HI R35, R35, R34, RZ, 0x6 ;  /* 0x0000002223237211 */ /* 0x000fe200078f30ff */
[----:B------:R-:W-:Y:S01]  /*2f20*/  IMAD.IADD R36, R26, 0x1, -R27 ;  /* 0x000000011a247824 */ /* 0x000fe200078e0a1b */
[----:B------:R-:W-:-:S02]  /*2f30*/  SHF.R.S32.HI R27, RZ, 0x1f, R32 ;  /* 0x0000001fff1b7819 */ /* 0x000fc40000011420 */
[----:B------:R-:W-:Y:S01]  /*2f40*/  SHF.R.S32.HI R33, RZ, 0x1f, R30 ;  /* 0x0000001fff217819 */ /* 0x000fe2000001141e */
[----:B------:R-:W-:Y:S01]  /*2f50*/  IMAD.IADD R37, R133, 0x1, R36 ;  /* 0x0000000185257824 */ /* 0x000fe200078e0224 */
[----:B------:R-:W-:Y:S02]  /*2f60*/  LOP3.LUT R31, R31, 0xffffffc0, RZ, 0xc0, !PT ;  /* 0xffffffc01f1f7812 */ /* 0x000fe400078ec0ff */
[----:B------:R-:W-:Y:S02]  /*2f70*/  LOP3.LUT R35, R35, 0xffffffc0, RZ, 0xc0, !PT ;  /* 0xffffffc023237812 */ /* 0x000fe400078ec0ff */
[----:B------:R-:W-:Y:S01]  /*2f80*/  LEA.HI R27, R27, R32, RZ, 0x3 ;  /* 0x000000201b1b7211 */ /* 0x000fe200078f18ff */
[----:B------:R-:W-:Y:S01]  /*2f90*/  IMAD.IADD R38, R28, 0x1, -R31 ;  /* 0x000000011c267824 */ /* 0x000fe200078e0a1f */
[----:B------:R-:W-:Y:S01]  /*2fa0*/  LEA.HI R33, R33, R30, RZ, 0x3 ;  /* 0x0000001e21217211 */ /* 0x000fe200078f18ff */
[----:B------:R-:W-:Y:S01]  /*2fb0*/  IMAD.IADD R44, R34, 0x1, -R35 ;  /* 0x00000001222c7824 */ /* 0x000fe200078e0a23 */
[----:B------:R-:W-:Y:S01]  /*2fc0*/  SHF.R.S32.HI R31, RZ, 0x3, R27 ;  /* 0x00000003ff1f7819 */ /* 0x000fe2000001141b */
[C---:B------:R-:W-:Y:S01]  /*2fd0*/  IMAD.IADD R42, R133.reuse, 0x1, R38 ;  /* 0x00000001852a7824 */ /* 0x040fe200078e0226 */
[----:B------:R-:W-:Y:S01]  /*2fe0*/  SHF.R.S32.HI R39, RZ, 0x3, R29 ;  /* 0x00000003ff277819 */ /* 0x000fe2000001141d */
[----:B------:R-:W-:Y:S01]  /*2ff0*/  IMAD.IADD R45, R133, 0x1, R44 ;  /* 0x00000001852d7824 */ /* 0x000fe200078e022c */
[----:B------:R-:W-:Y:S01]  /*3000*/  SHF.R.S32.HI R41, RZ, 0x3, R33 ;  /* 0x00000003ff297819 */ /* 0x000fe20000011421 */
[----:B------:R-:W-:Y:S01]  /*3010*/  IMAD R33, R24, 0x20, R31 ;  /* 0x0000002018217824 */ /* 0x000fe200078e021f */
[----:B------:R-:W-:Y:S01]  /*3020*/  IADD3 R26, R32, 0x60, RZ ;  /* 0x00000060201a7810 */ /* 0x000fe20007ffe0ff */
[C---:B------:R-:W-:Y:S01]  /*3030*/  IMAD R40, R24.reuse, 0x20, R39 ;  /* 0x0000002018287824 */ /* 0x040fe200078e0227 */
[----:B------:R-:W-:Y:S01]  /*3040*/  ISETP.GE.AND P1, PT, R37, c[0x0][0x17c], PT ;  /* 0x00005f0025007a0c */ /* 0x000fe20003f26270 */
[----:B------:R-:W-:Y:S01]  /*3050*/  IMAD R43, R24, 0x20, R41 ;  /* 0x00000020182b7824 */ /* 0x000fe200078e0229 */
[----:B------:R-:W-:Y:S01]  /*3060*/  ISETP.GE.AND P0, PT, R42, c[0x0][0x17c], PT ;  /* 0x00005f002a007a0c */ /* 0x000fe20003f06270 */
[----:B------:R-:W-:Y:S01]  /*3070*/  IMAD.SHL.U32 R30, R26, 0x8, RZ ;  /* 0x000000081a1e7824 */ /* 0x000fe200078e00ff */
[----:B------:R-:W-:-:S02]  /*3080*/  ISETP.GE.AND P2, PT, R45, c[0x0][0x17c], PT ;  /* 0x00005f002d007a0c */ /* 0x000fc40003f46270 */
[----:B------:R-:W-:Y:S02]  /*3090*/  ISETP.GE.OR P1, PT, R33, c[0x0][0x180], P1 ;  /* 0x0000600021007a0c */ /* 0x000fe40000f26670 */
[----:B------:R-:W-:Y:S02]  /*30a0*/  ISETP.GE.OR P0, PT, R40, c[0x0][0x180], P0 ;  /* 0x0000600028007a0c */ /* 0x000fe40000706670 */
[----:B------:R-:W-:Y:S02]  /*30b0*/  ISETP.GE.OR P2, PT, R43, c[0x0][0x180], P2 ;  /* 0x000060002b007a0c */ /* 0x000fe40001746670 */
[----:B------:R-:W-:-:S04]  /*30c0*/  SHF.R.S32.HI R27, RZ, 0x1f, R30 ;  /* 0x0000001fff1b7819 */ /* 0x000fc8000001141e */
[----:B------:R-:W-:Y:S02]  /*30d0*/  LEA.HI R28, R27, R30, RZ, 0x6 ;  /* 0x0000001e1b1c7211 */ /* 0x000fe400078f30ff */
[----:B------:R-:W-:Y:S01]  /*30e0*/  SHF.R.S32.HI R27, RZ, 0x1f, R26 ;  /* 0x0000001fff1b7819 */ /* 0x000fe2000001141a */
[----:B------:R-:W-:Y:S01]  /*30f0*/  @!P1 IMAD R34, R31, 0x48, R36 ;  /* 0x000000481f229824 */ /* 0x000fe200078e0224 */
[----:B------:R-:W-:Y:S01]  /*3100*/  LOP3.LUT R29, R28, 0xffffffc0, RZ, 0xc0, !PT ;  /* 0xffffffc01c1d7812 */ /* 0x000fe200078ec0ff */
[----:B------:R-:W-:Y:S01]  /*3110*/  @!P0 IMAD R36, R39, 0x48, R38 ;  /* 0x0000004827248824 */ /* 0x000fe200078e0226 */
[----:B------:R-:W-:Y:S01]  /*3120*/  LEA.HI R35, R27, R26, RZ, 0x3 ;  /* 0x0000001a1b237211 */ /* 0x000fe200078f18ff */
[----:B------:R-:W-:Y:S01]  /*3130*/  @!P1 IMAD R26, R33, c[0x0][0x17c], RZ ;  /* 0x00005f00211a9a24 */ /* 0x000fe200078e02ff */
[----:B------:R-:W-:Y:S01]  /*3140*/  @!P2 SHF.R.S32.HI R31, RZ, 0x1f, R45 ;  /* 0x0000001fff1fa819 */ /* 0x000fe2000001142d */
[----:B------:R-:W-:Y:S02]  /*3150*/  @!P0 IMAD R27, R40, c[0x0][0x17c], RZ ;  /* 0x00005f00281b8a24 */ /* 0x000fe400078e02ff */
[----:B------:R-:W-:Y:S01]  /*3160*/  @!P2 IMAD R28, R43, c[0x0][0x17c], RZ ;  /* 0x00005f002b1caa24 */ /* 0x000fe200078e02ff */
[----:B------:R-:W-:Y:S01]  /*3170*/  @!P1 IADD3 R33, P3, R37, R26, RZ ;  /* 0x0000001a25219210 */ /* 0x000fe20007f7e0ff */
[----:B------:R-:W-:Y:S01]  /*3180*/  IMAD.IADD R46, R30, 0x1, -R29 ;  /* 0x000000011e2e7824 */ /* 0x000fe200078e0a1d */
[----:B------:R-:W-:Y:S01]  /*3190*/  @!P1 SHF.R.S32.HI R29, RZ, 0x1f, R37 ;  /* 0x0000001fff1d9819 */ /* 0x000fe20000011425 */
[----:B------:R-:W-:Y:S01]  /*31a0*/  @!P2 IMAD R38, R41, 0x48, R44 ;  /* 0x000000482926a824 */ /* 0x000fe200078e022c */
[----:B------:R-:W-:Y:S01]  /*31b0*/  @!P0 SHF.R.S32.HI R30, RZ, 0x1f, R42 ;  /* 0x0000001fff1e8819 */ /* 0x000fe2000001142a */
[----:B------:R-:W-:Y:S01]  /*31c0*/  IMAD.IADD R41, R133, 0x1, R46 ;  /* 0x0000000185297824 */ /* 0x000fe200078e022e */
[----:B------:R-:W-:-:S02]  /*31d0*/  @!P0 IADD3 R39, P4, R42, R27, RZ ;  /* 0x0000001b2a278210 */ /* 0x000fc40007f9e0ff */
[----:B------:R-:W-:Y:S02]  /*31e0*/  @!P2 IADD3 R37, P5, R45, R28, RZ ;  /* 0x0000001c2d25a210 */ /* 0x000fe40007fbe0ff */
[----:B------:R-:W-:Y:S02]  /*31f0*/  @!P1 LEA.HI.X.SX32 R44, R26, R29, 0x1, P3 ;  /* 0x0000001d1a2c9211 */ /* 0x000fe400018f0eff */
[----:B------:R-:W-:Y:S02]  /*3200*/  @!P0 LEA.HI.X.SX32 R42, R27, R30, 0x1, P4 ;  /* 0x0000001e1b2a8211 */ /* 0x000fe400020f0eff */
[----:B------:R-:W-:Y:S02]  /*3210*/  @!P2 LEA.HI.X.SX32 R40, R28, R31, 0x1, P5 ;  /* 0x0000001f1c28a211 */ /* 0x000fe400028f0eff */
[----:B------:R-:W-:Y:S02]  /*3220*/  @!P1 LEA R26, P3, R33, c[0x0][0x168], 0x1 ;  /* 0x00005a00211a9a11 */ /* 0x000fe400078608ff */
[----:B------:R-:W-:-:S02]  /*3230*/  @!P0 LEA R28, P4, R39, c[0x0][0x168], 0x1 ;  /* 0x00005a00271c8a11 */ /* 0x000fc400078808ff */
[----:B------:R-:W-:Y:S02]  /*3240*/  @!P2 LEA R30, P5, R37, c[0x0][0x168], 0x1 ;  /* 0x00005a00251eaa11 */ /* 0x000fe400078a08ff */
[----:B------:R-:W-:Y:S01]  /*3250*/  @!P1 LEA.HI.X R27, R33, c[0x0][0x16c], R44, 0x1, P3 ;  /* 0x00005b00211b9a11 */ /* 0x000fe200018f0c2c */
[----:B------:R-:W-:Y:S01]  /*3260*/  @!P1 IMAD R33, R34, 0x2, R25 ;  /* 0x0000000222219824 */ /* 0x000fe200078e0219 */
[----:B------:R-:W-:Y:S02]  /*3270*/  @!P0 LEA.HI.X R29, R39, c[0x0][0x16c], R42, 0x1, P4 ;  /* 0x00005b00271d8a11 */ /* 0x000fe400020f0c2a */
[----:B------:R-:W-:Y:S01]  /*3280*/  SHF.R.S32.HI R39, RZ, 0x3, R35 ;  /* 0x00000003ff277819 */ /* 0x000fe20000011423 */
[--C-:B------:R-:W-:Y:S01]  /*3290*/  @!P0 IMAD R35, R36, 0x2, R25.reuse ;  /* 0x0000000224238824 */ /* 0x100fe200078e0219 */
[----:B------:R-:W-:Y:S01]  /*32a0*/  @!P2 LEA.HI.X R31, R37, c[0x0][0x16c], R40, 0x1, P5 ;  /* 0x00005b00251faa11 */ /* 0x000fe200028f0c28 */
[----:B------:R-:W-:Y:S01]  /*32b0*/  @!P2 IMAD R37, R38, 0x2, R25 ;  /* 0x000000022625a824 */ /* 0x000fe200078e0219 */
[----:B------:R-:W-:Y:S01]  /*32c0*/  @!PT LDS RZ, [RZ] ;  /* 0x00000000fffff984 */ /* 0x000fe20000000800 */
[----:B------:R-:W-:Y:S01]  /*32d0*/  @!PT LDS RZ, [RZ] ;  /* 0x00000000fffff984 */ /* 0x000fe20000000800 */
[----:B------:R-:W-:Y:S01]  /*32e0*/  @!PT LDS RZ, [RZ] ;  /* 0x00000000fffff984 */ /* 0x000fe20000000800 */
[----:B------:R1:W-:Y:S01]  /*32f0*/  @!P1 LDGSTS.E.128 [R33], [R26.64] ;  /* 0x000000001a219fae */ /* 0x0003e2000b921c44 */
[----:B------:R-:W-:Y:S01]  /*3300*/  IMAD R34, R24, 0x20, R39 ;  /* 0x0000002018227824 */ /* 0x000fe200078e0227 */
        /* <DEDUP_REMOVED lines=16> */
.L_x_47:
[----:B-1----:R-:W-:Y:S05]  /*3410*/  BSYNC B1 ;  /* 0x0000000000017941 */ /* 0x002fea0003800000 */
.L_x_46:
[----:B------:R-:W-:Y:S05]  /*3420*/  @!P0 BRA `(.L_x_48) ;  /* 0xfffffa0000008947 */ /* 0x000fea000383ffff */
.L_x_39:
[----:B------:R-:W-:Y:S05]  /*3430*/  BSYNC B0 ;  /* 0x0000000000007941 */ /* 0x000fea0003800000 */
.L_x_38:
[----:B------:R-:W0:Y:S01]  /*3440*/  LDGDEPBAR ;  /* 0x00000000000079af */ /* 0x000e220000000000 */
[----:B------:R-:W-:-:S05]  /*3450*/  DEPBAR.LE SB0, 0x0 ;  /* 0x000080000000791a */ /* 0x000fca0000000000 */
.L_x_25:
[----:B------:R-:W-:Y:S02]  /*3460*/  WARPSYNC 0xffffffff ;  /* 0xffffffff00007948 */ /* 0x000fe40003800000 */
[----:B------:R-:W-:Y:S01]  /*3470*/  IADD3 R12, R12, 0x1, RZ ;  /* 0x000000010c0c7810 */ /* 0x000fe20007ffe0ff */
[----:B------:R-:W-:Y:S03]  /*3480*/  BAR.SYNC.DEFER_BLOCKING 0x0 ;  /* 0x0000000000007b1d */ /* 0x000fe60000010000 */
[----:B------:R-:W-:-:S13]  /*3490*/  ISETP.GE.AND P0, PT, R12, R19, PT ;  /* 0x000000130c00720c */ /* 0x000fda0003f06270 */
[----:B------:R-:W-:Y:S01]  /*34a0*/  @P0 CALL.REL.NOINC `(.L_x_23) ;  /* 0x0000001000000944 */ /* 0x000fe20003c00000 */
[----:B------:R-:W-:Y:S05]  /*34b0*/  BRA `(.L_x_49) ;  /* 0xffffe42000007947 */ /* 0x000fea000383ffff */
.L_x_23:
[----:B------:R-:W-:-:S13]  /*34c0*/  ISETP.GE.AND P0, PT, R0, 0x20, PT ;  /* 0x000000200000780c */ /* 0x000fda0003f06270 */
[----:B------:R-:W-:Y:S05]  /*34d0*/  @!P0 EXIT ;  /* 0x000000000000894d */ /* 0x000fea0003800000 */
[----:B------:R-:W-:Y:S01]  /*34e0*/  IMAD R131, R131, 0x2a, R135 ;  /* 0x0000002a83837824 */ /* 0x000fe200078e0287 */
[C---:B------:R-:W-:Y:S02]  /*34f0*/  ISETP.GE.AND P0, PT, R133.reuse, c[0x0][0x17c], PT ;  /* 0x00005f0085007a0c */ /* 0x040fe40003f06270 */
[----:B------:R-:W-:Y:S01]  /*3500*/  IADD3 R9, R133, 0x10, RZ ;  /* 0x0000001085097810 */ /* 0x000fe20007ffe0ff */
[C---:B------:R-:W-:Y:S01]  /*3510*/  IMAD R0, R131.reuse, c[0x0][0x17c], RZ ;  /* 0x00005f0083007a24 */ /* 0x040fe200078e02ff */
[----:B------:R-:W-:Y:S02]  /*3520*/  ISETP.GE.OR P1, PT, R131, c[0x0][0x178], P0 ;  /* 0x00005e0083007a0c */ /* 0x000fe40000726670 */
[C---:B------:R-:W-:Y:S02]  /*3530*/  IADD3 R11, R133.reuse, 0x20, RZ ;  /* 0x00000020850b7810 */ /* 0x040fe40007ffe0ff */
[----:B------:R-:W-:Y:S02]  /*3540*/  IADD3 R13, R133, 0x30, RZ ;  /* 0x00000030850d7810 */ /* 0x000fe40007ffe0ff */
[----:B------:R-:W-:-:S07]  /*3550*/  SHF.R.S32.HI R8, RZ, 0x1f, R0 ;  /* 0x0000001fff087819 */ /* 0x000fce0000011400 */
[----:B------:R-:W-:Y:S05]  /*3560*/  @P1 BRA `(.L_x_50) ;  /* 0x0000013000001947 */ /* 0x000fea0003800000 */
[----:B------:R-:W2:Y:S01]  /*3570*/  S2R R2, SR_LANEID ;  /* 0x0000000000027919 */ /* 0x000ea20000000000 */
[----:B-1----:R-:W-:Y:S01]  /*3580*/  IMAD.MOV.U32 R7, RZ, RZ, c[0x0][0x17c] ;  /* 0x00005f00ff077624 */ /* 0x002fe200078e00ff */
[C---:B------:R-:W-:Y:S01]  /*3590*/  IADD3 R4, P1, R133.reuse, R0, RZ ;  /* 0x0000000085047210 */ /* 0x040fe20007f3e0ff */
[----:B------:R-:W-:Y:S01]  /*35a0*/  IMAD.MOV.U32 R3, RZ, RZ, RZ ;  /* 0x000000ffff037224 */ /* 0x000fe200078e00ff */
[----:B------:R-:W-:Y:S02]  /*35b0*/  WARPSYNC 0xffffffff ;  /* 0xffffffff00007948 */ /* 0x000fe40003800000 */
[----:B------:R-:W-:Y:S02]  /*35c0*/  SHF.R.U32.HI R7, RZ, 0x1, R7 ;  /* 0x00000001ff077819 */ /* 0x000fe40000011607 */
[----:B------:R-:W-:Y:S02]  /*35d0*/  LEA.HI.X.SX32 R17, R133, R8, 0x1, P1 ;  /* 0x0000000885117211 */ /* 0x000fe400008f0eff */
[----:B------:R-:W-:-:S02]  /*35e0*/  LEA R15, P1, R4, c[0x0][0x170], 0x1 ;  /* 0x00005c00040f7a11 */ /* 0x000fc400078208ff */
[----:B--2---:R-:W-:Y:S02]  /*35f0*/  SHF.R.U32.HI R5, RZ, 0x2, R2 ;  /* 0x00000002ff057819 */ /* 0x004fe40000011602 */
[----:B------:R-:W-:-:S05]  /*3600*/  LOP3.LUT R2, R2, 0x3, RZ, 0xc0, !PT ;  /* 0x0000000302027812 */ /* 0x000fca00078ec0ff */
[----:B------:R-:W-:Y:S01]  /*3610*/  IMAD.WIDE.U32 R2, R5, R7, R2 ;  /* 0x0000000705027225 */ /* 0x000fe200078e0002 */
[----:B------:R-:W-:-:S04]  /*3620*/  LEA.HI.X R5, R4, c[0x0][0x174], R17, 0x1, P1 ;  /* 0x00005d0004057a11 */ /* 0x000fc800008f0c11 */
[----:B------:R-:W-:-:S04]  /*3630*/  LEA R4, P1, R2, R15, 0x2 ;  /* 0x0000000f02047211 */ /* 0x000fc800078210ff */
[----:B------:R-:W-:-:S05]  /*3640*/  LEA.HI.X R5, R2, R5, R3, 0x2, P1 ;  /* 0x0000000502057211 */ /* 0x000fca00008f1403 */
[----:B------:R-:W-:Y:S01]  /*3650*/  IMAD.WIDE.U32 R2, R7, 0x20, R4 ;  /* 0x0000002007027825 */ /* 0x000fe200078e0004 */
[----:B------:R1:W-:Y:S04]  /*3660*/  STG.E [R4.64], R122 ;  /* 0x0000007a04007986 */ /* 0x0003e8000c101904 */
[----:B------:R1:W-:Y:S04]  /*3670*/  STG.E [R2.64], R123 ;  /* 0x0000007b02007986 */ /* 0x0003e8000c101904 */
[----:B------:R1:W-:Y:S04]  /*3680*/  STG.E [R4.64+0x10], R124 ;  /* 0x0000107c04007986 */ /* 0x0003e8000c101904 */
[----:B------:R1:W-:Y:S02]  /*3690*/  STG.E [R2.64+0x10], R125 ;  /* 0x0000107d02007986 */ /* 0x0003e4000c101904 */
.L_x_50:
[----:B------:R-:W-:Y:S01]  /*36a0*/  ISETP.GE.AND P3, PT, R9, c[0x0][0x17c], PT ;  /* 0x00005f0009007a0c */ /* 0x000fe20003f66270 */
[----:B------:R-:W-:Y:S01]  /*36b0*/  IMAD.MOV.U32 R19, RZ, RZ, c[0x0][0x17c] ;  /* 0x00005f00ff137624 */ /* 0x000fe200078e00ff */
[----:B------:R-:W-:-:S02]  /*36c0*/  ISETP.GE.AND P1, PT, R11, c[0x0][0x17c], PT ;  /* 0x00005f000b007a0c */ /* 0x000fc40003f26270 */
[----:B------:R-:W-:Y:S01]  /*36d0*/  ISETP.GE.OR P6, PT, R131, c[0x0][0x178], P3 ;  /* 0x00005e0083007a0c */ /* 0x000fe20001fc6670 */
[----:B------:R-:W-:Y:S01]  /*36e0*/  IMAD R6, R19, 0x10, R0 ;  /* 0x0000001013067824 */ /* 0x000fe200078e0200 */
[----:B------:R-:W-:Y:S02]  /*36f0*/  ISETP.GE.AND P2, PT, R13, c[0x0][0x17c], PT ;  /* 0x00005f000d007a0c */ /* 0x000fe40003f46270 */
[C---:B-1----:R-:W-:Y:S02]  /*3700*/  IADD3 R2, R131.reuse, 0x10, RZ ;  /* 0x0000001083027810 */ /* 0x042fe40007ffe0ff */
[C---:B------:R-:W-:Y:S02]  /*3710*/  ISETP.GE.OR P5, PT, R131.reuse, c[0x0][0x178], P1 ;  /* 0x00005e0083007a0c */ /* 0x040fe40000fa6670 */
[----:B------:R-:W-:Y:S02]  /*3720*/  ISETP.GE.OR P4, PT, R131, c[0x0][0x178], P2 ;  /* 0x00005e0083007a0c */ /* 0x000fe40001786670 */
[----:B------:R-:W-:-:S02]  /*3730*/  ISETP.GE.OR P0, PT, R2, c[0x0][0x178], P0 ;  /* 0x00005e0002007a0c */ /* 0x000fc40000706670 */
[C---:B------:R-:W-:Y:S02]  /*3740*/  ISETP.GE.OR P3, PT, R2.reuse, c[0x0][0x178], P3 ;  /* 0x00005e0002007a0c */ /* 0x040fe40001f66670 */
[C---:B------:R-:W-:Y:S02]  /*3750*/  ISETP.GE.OR P1, PT, R2.reuse, c[0x0][0x178], P1 ;  /* 0x00005e0002007a0c */ /* 0x040fe40000f26670 */
[----:B------:R-:W-:Y:S01]  /*3760*/  ISETP.GE.OR P2, PT, R2, c[0x0][0x178], P2 ;  /* 0x00005e0002007a0c */ /* 0x000fe20001746670 */
[----:B------:R-:W-:Y:S07]  /*3770*/  @P6 BRA `(.L_x_51) ;  /* 0x0000013000006947 */ /* 0x000fee0003800000 */
[----:B------:R-:W1:Y:S01]  /*3780*/  S2R R2, SR_LANEID ;  /* 0x0000000000027919 */ /* 0x000e620000000000 */
[----:B------:R-:W-:Y:S01]  /*3790*/  IMAD.MOV.U32 R3, RZ, RZ, c[0x0][0x17c] ;  /* 0x00005f00ff037624 */ /* 0x000fe200078e00ff */
[----:B------:R-:W-:Y:S01]  /*37a0*/  IADD3 R10, P6, R0, R9, RZ ;  /* 0x00000009000a7210 */ /* 0x000fe20007fde0ff */
[----:B------:R-:W-:Y:S03]  /*37b0*/  WARPSYNC 0xffffffff ;  /* 0xffffffff00007948 */ /* 0x000fe60003800000 */
[----:B------:R-:W-:Y:S01]  /*37c0*/  SHF.R.U32.HI R17, RZ, 0x1, R3 ;  /* 0x00000001ff117819 */ /* 0x000fe20000011603 */
[----:B------:R-:W-:Y:S01]  /*37d0*/  IMAD.MOV.U32 R3, RZ, RZ, RZ ;  /* 0x000000ffff037224 */ /* 0x000fe200078e00ff */
[----:B------:R-:W-:-:S02]  /*37e0*/  LEA.HI.X.SX32 R15, R9, R8, 0x1, P6 ;  /* 0x00000008090f7211 */ /* 0x000fc400030f0eff */
[----:B------:R-:W-:Y:S02]  /*37f0*/  LEA R7, P6, R10, c[0x0][0x170], 0x1 ;  /* 0x00005c000a077a11 */ /* 0x000fe400078c08ff */
[----:B-1----:R-:W-:Y:S02]  /*3800*/  SHF.R.U32.HI R5, RZ, 0x2, R2 ;  /* 0x00000002ff057819 */ /* 0x002fe40000011602 */
        /* <DEDUP_REMOVED lines=10> */
.L_x_51:
[----:B------:R-:W-:Y:S05]  /*38b0*/  @P5 BRA `(.L_x_52) ;  /* 0x0000013000005947 */ /* 0x000fea0003800000 */
[----:B-1----:R-:W1:Y:S01]  /*38c0*/  S2R R2, SR_LANEID ;  /* 0x0000000000027919 */ /* 0x002e620000000000 */
        /* <DEDUP_REMOVED lines=18> */
.L_x_52:
        /* <DEDUP_REMOVED lines=20> */
.L_x_53:
[----:B------:R-:W-:Y:S01]  /*3b30*/  SHF.R.S32.HI R0, RZ, 0x1f, R6 ;  /* 0x0000001fff007819 */ /* 0x000fe20000011406 */
[----:B------:R-:W-:Y:S05]  /*3b40*/  @P0 BRA `(.L_x_54) ;  /* 0x0000012000000947 */ /* 0x000fea0003800000 */
[----:B-1----:R-:W1:Y:S01]  /*3b50*/  S2R R3, SR_LANEID ;  /* 0x0000000000037919 */ /* 0x002e620000000000 */
[----:B------:R-:W-:Y:S01]  /*3b60*/  IADD3 R8, P0, R133, R6, RZ ;  /* 0x0000000685087210 */ /* 0x000fe20007f1e0ff */
[----:B------:R-:W-:Y:S01]  /*3b70*/  WARPSYNC 0xffffffff ;  /* 0xffffffff00007948 */ /* 0x000fe20003800000 */
[----:B------:R-:W-:-:S02]  /*3b80*/  SHF.R.U32.HI R15, RZ, 0x1, R19 ;  /* 0x00000001ff0f7819 */ /* 0x000fc40000011613 */
[----:B------:R-:W-:Y:S02]  /*3b90*/  LEA.HI.X.SX32 R133, R133, R0, 0x1, P0 ;  /* 0x0000000085857211 */ /* 0x000fe400000f0eff */
[----:B------:R-:W-:Y:S02]  /*3ba0*/  LEA R7, P0, R8, c[0x0][0x170], 0x1 ;  /* 0x00005c0008077a11 */ /* 0x000fe400078008ff */
[----:B-1----:R-:W-:Y:S02]  /*3bb0*/  LOP3.LUT R2, R3, 0x3, RZ, 0xc0, !PT ;  /* 0x0000000303027812 */ /* 0x002fe400078ec0ff */
[----:B------:R-:W-:Y:S01]  /*3bc0*/  SHF.R.U32.HI R5, RZ, 0x2, R3 ;  /* 0x00000002ff057819 */ /* 0x000fe20000011603 */
[----:B------:R-:W-:-:S04]  /*3bd0*/  IMAD.MOV.U32 R3, RZ, RZ, RZ ;  /* 0x000000ffff037224 */ /* 0x000fc800078e00ff */
        /* <DEDUP_REMOVED lines=9> */
.L_x_54:
        /* <DEDUP_REMOVED lines=19> */
.L_x_55:
        /* <DEDUP_REMOVED lines=19> */
.L_x_56:
[----:B------:R-:W-:Y:S05]  /*3ed0*/  @P2 EXIT ;  /* 0x000000000000294d */ /* 0x000fea0003800000 */
        /* <DEDUP_REMOVED lines=14> */
[----:B------:R-:W-:Y:S04]  /*3fc0*/  STG.E [R2.64], R100 ;  /* 0x0000006402007986 */ /* 0x000fe8000c101904 */
[----:B------:R-:W-:Y:S04]  /*3fd0*/  STG.E [R4.64], R101 ;  /* 0x0000006504007986 */ /* 0x000fe8000c101904 */
[----:B------:R-:W-:Y:S04]  /*3fe0*/  STG.E [R2.64+0x10], R98 ;  /* 0x0000106202007986 */ /* 0x000fe8000c101904 */
[----:B------:R-:W-:Y:S01]  /*3ff0*/  STG.E [R4.64+0x10], R99 ;  /* 0x0000106304007986 */ /* 0x000fe2000c101904 */
[----:B------:R-:W-:Y:S05]  /*4000*/  EXIT ;  /* 0x000000000000794d */ /* 0x000fea0003800000 */
.L_x_57:
[----:B------:R-:W-:-:S00]  /*4010*/  BRA `(.L_x_57) ;  /* 0xfffffff000007947 */ /* 0x000fc0000383ffff */
[----:B------:R-:W-:-:S00]  /*4020*/  NOP ;  /* 0x0000000000007918 */ /* 0x000fc00000000000 */
        /* <DEDUP_REMOVED lines=13> */
.L_x_58:


//--------------------- .nv.shared.gemm_mma_kernel --------------------------
	.section	.nv.shared.gemm_mma_kernel,"aw",@nobits
	.sectionflags	@""
	.align	16
